	.target	sm_90a

	.elftype	@"ET_EXEC"


//--------------------- .note.nv.tkinfo           --------------------------
	.section	.note.nv.tkinfo,"",@"SHT_NOTE"
	.sectionflags	@"SHF_NOTE_NV_TKINFO"
	.tkinfo
        /*0018*/ 	.word	0x00000002
        /*0030*/ 	.string	""
        /*0030*/ 	.string	"ptxas"
        /*0030*/ 	.string	"Cuda compilation tools, release 13.0, V13.0.88"
        /*0030*/ 	.string	"Build cuda_13.0.r13.0/compiler.36424714_0"
        /*0030*/ 	.string	"-arch sm_90a -m 64 "



//--------------------- .note.nv.cuinfo           --------------------------
	.section	.note.nv.cuinfo,"",@"SHT_NOTE"
	.sectionflags	@"SHF_NOTE_NV_CUINFO"
        /*0018*/ 	.short	0x0002
        /*001a*/ 	.short	0x005a
        /*001c*/ 	.short	0x0082
	.zero		2


//--------------------- .nv.info                  --------------------------
	.section	.nv.info,"",@"SHT_CUDA_INFO"
	.align	4


	//----- nvinfo : EIATTR_REGCOUNT
	.align		4
        /*0000*/ 	.byte	0x04, 0x2f
        /*0002*/ 	.short	(.L_15 - .L_14)
	.align		4
.L_14:
        /*0004*/ 	.word	index@(_ZN7cutlass13device_kernelINS_4gemm6kernel13GemmUniversalIN4cute5tupleIJiiiiEEENS1_10collective13CollectiveMmaINS1_34MainloopSm90TmaGmmaWarpSpecializedILi5ENS5_IJNS4_1CILi1EEENSA_ILi2EEESB_EEENS1_35KernelTmaWarpSpecializedCooperativeEEENS5_IJNSA_ILi128EEESG_NSA_ILi64EEEEEENS_6half_tENS5_IJlSB_lEEESJ_SK_NS4_8TiledMMAINS4_8MMA_AtomIJNS4_4SM904GMMA26MMA_64x128x16_F32F16F16_SSILNSO_5MajorE0ELSQ_0ELNSO_7ScaleInE1ELSR_1EEEEEENS4_6LayoutINS5_IJSC_SB_SB_EEENS5_IJSB_NSA_ILi0EEESW_EEEEENS5_IJNS4_10UnderscoreESZ_SZ_EEEEENS4_23SM90_TMA_LOAD_MULTICASTENS4_14ComposedLayoutINS4_7SwizzleILi3ELi4ELi3EEENS4_18smem_ptr_flag_bitsILi16EEENSU_INS5_IJNSA_ILi8EEESH_EEENS5_IJSH_SB_EEEEEEEvNS4_8identityENS4_13SM90_TMA_LOADES1C_vS1D_EENS_8epilogue10collective6detail29Sm90TmaWarpSpecializedAdapterINS1H_15DefaultEpilogueISJ_SK_SK_NS1G_6thread17LinearCombinationISJ_Li1EffLNS1L_9ScaleType4KindE0ELNS_15FloatRoundStyleE2ESJ_EENS1_15EpilogueDefaultEEEEEvvEEEEvNT_6ParamsE)
        /*0008*/ 	.word	0x000000a8


	//----- nvinfo : EIATTR_FRAME_SIZE
	.align		4
.L_15:
        /*000c*/ 	.byte	0x04, 0x11
        /*000e*/ 	.short	(.L_17 - .L_16)
	.align		4
.L_16:
        /*0010*/ 	.word	index@(_ZN7cutlass13device_kernelINS_4gemm6kernel13GemmUniversalIN4cute5tupleIJiiiiEEENS1_10collective13CollectiveMmaINS1_34MainloopSm90TmaGmmaWarpSpecializedILi5ENS5_IJNS4_1CILi1EEENSA_ILi2EEESB_EEENS1_35KernelTmaWarpSpecializedCooperativeEEENS5_IJNSA_ILi128EEESG_NSA_ILi64EEEEEENS_6half_tENS5_IJlSB_lEEESJ_SK_NS4_8TiledMMAINS4_8MMA_AtomIJNS4_4SM904GMMA26MMA_64x128x16_F32F16F16_SSILNSO_5MajorE0ELSQ_0ELNSO_7ScaleInE1ELSR_1EEEEEENS4_6LayoutINS5_IJSC_SB_SB_EEENS5_IJSB_NSA_ILi0EEESW_EEEEENS5_IJNS4_10UnderscoreESZ_SZ_EEEEENS4_23SM90_TMA_LOAD_MULTICASTENS4_14ComposedLayoutINS4_7SwizzleILi3ELi4ELi3EEENS4_18smem_ptr_flag_bitsILi16EEENSU_INS5_IJNSA_ILi8EEESH_EEENS5_IJSH_SB_EEEEEEEvNS4_8identityENS4_13SM90_TMA_LOADES1C_vS1D_EENS_8epilogue10collective6detail29Sm90TmaWarpSpecializedAdapterINS1H_15DefaultEpilogueISJ_SK_SK_NS1G_6thread17LinearCombinationISJ_Li1EffLNS1L_9ScaleType4KindE0ELNS_15FloatRoundStyleE2ESJ_EENS1_15EpilogueDefaultEEEEEvvEEEEvNT_6ParamsE)
        /*0014*/ 	.word	0x00000000


	//----- nvinfo : EIATTR_MIN_STACK_SIZE
	.align		4
.L_17:
        /*0018*/ 	.byte	0x04, 0x12
        /*001a*/ 	.short	(.L_19 - .L_18)
	.align		4
.L_18:
        /*001c*/ 	.word	index@(_ZN7cutlass13device_kernelINS_4gemm6kernel13GemmUniversalIN4cute5tupleIJiiiiEEENS1_10collective13CollectiveMmaINS1_34MainloopSm90TmaGmmaWarpSpecializedILi5ENS5_IJNS4_1CILi1EEENSA_ILi2EEESB_EEENS1_35KernelTmaWarpSpecializedCooperativeEEENS5_IJNSA_ILi128EEESG_NSA_ILi64EEEEEENS_6half_tENS5_IJlSB_lEEESJ_SK_NS4_8TiledMMAINS4_8MMA_AtomIJNS4_4SM904GMMA26MMA_64x128x16_F32F16F16_SSILNSO_5MajorE0ELSQ_0ELNSO_7ScaleInE1ELSR_1EEEEEENS4_6LayoutINS5_IJSC_SB_SB_EEENS5_IJSB_NSA_ILi0EEESW_EEEEENS5_IJNS4_10UnderscoreESZ_SZ_EEEEENS4_23SM90_TMA_LOAD_MULTICASTENS4_14ComposedLayoutINS4_7SwizzleILi3ELi4ELi3EEENS4_18smem_ptr_flag_bitsILi16EEENSU_INS5_IJNSA_ILi8EEESH_EEENS5_IJSH_SB_EEEEEEEvNS4_8identityENS4_13SM90_TMA_LOADES1C_vS1D_EENS_8epilogue10collective6detail29Sm90TmaWarpSpecializedAdapterINS1H_15DefaultEpilogueISJ_SK_SK_NS1G_6thread17LinearCombinationISJ_Li1EffLNS1L_9ScaleType4KindE0ELNS_15FloatRoundStyleE2ESJ_EENS1_15EpilogueDefaultEEEEEvvEEEEvNT_6ParamsE)
        /*0020*/ 	.word	0x00000000
.L_19:


//--------------------- .nv.compat                --------------------------
	.section	.nv.compat,"",@"SHT_CUDA_COMPAT_INFO"
	.align	4
        /*0000*/ 	.byte	0x02, 0x09, 0x01, 0x00, 0x02, 0x02, 0x04, 0x00, 0x02, 0x05, 0x05, 0x00, 0x03, 0x07, 0x01, 0x01
        /*0010*/ 	.byte	0x02, 0x03, 0x01, 0x00, 0x02, 0x06, 0x01, 0x00, 0x04, 0x0b, 0x08, 0x00, 0x00, 0x00, 0x00, 0x00
        /*0020*/ 	.byte	0x00, 0x00, 0x00, 0x00


//--------------------- .nv.info._ZN7cutlass13device_kernelINS_4gemm6kernel13GemmUniversalIN4cute5tupleIJiiiiEEENS1_10collective13CollectiveMmaINS1_34MainloopSm90TmaGmmaWarpSpecializedILi5ENS5_IJNS4_1CILi1EEENSA_ILi2EEESB_EEENS1_35KernelTmaWarpSpecializedCooperativeEEENS5_IJNSA_ILi128EEESG_NSA_ILi64EEEEEENS_6half_tENS5_IJlSB_lEEESJ_SK_NS4_8TiledMMAINS4_8MMA_AtomIJNS4_4SM904GMMA26MMA_64x128x16_F32F16F16_SSILNSO_5MajorE0ELSQ_0ELNSO_7ScaleInE1ELSR_1EEEEEENS4_6LayoutINS5_IJSC_SB_SB_EEENS5_IJSB_NSA_ILi0EEESW_EEEEENS5_IJNS4_10UnderscoreESZ_SZ_EEEEENS4_23SM90_TMA_LOAD_MULTICASTENS4_14ComposedLayoutINS4_7SwizzleILi3ELi4ELi3EEENS4_18smem_ptr_flag_bitsILi16EEENSU_INS5_IJNSA_ILi8EEESH_EEENS5_IJSH_SB_EEEEEEEvNS4_8identityENS4_13SM90_TMA_LOADES1C_vS1D_EENS_8epilogue10collective6detail29Sm90TmaWarpSpecializedAdapterINS1H_15DefaultEpilogueISJ_SK_SK_NS1G_6thread17LinearCombinationISJ_Li1EffLNS1L_9ScaleType4KindE0ELNS_15FloatRoundStyleE2ESJ_EENS1_15EpilogueDefaultEEEEEvvEEEEvNT_6ParamsE --------------------------
	.section	.nv.info._ZN7cutlass13device_kernelINS_4gemm6kernel13GemmUniversalIN4cute5tupleIJiiiiEEENS1_10collective13CollectiveMmaINS1_34MainloopSm90TmaGmmaWarpSpecializedILi5ENS5_IJNS4_1CILi1EEENSA_ILi2EEESB_EEENS1_35KernelTmaWarpSpecializedCooperativeEEENS5_IJNSA_ILi128EEESG_NSA_ILi64EEEEEENS_6half_tENS5_IJlSB_lEEESJ_SK_NS4_8TiledMMAINS4_8MMA_AtomIJNS4_4SM904GMMA26MMA_64x128x16_F32F16F16_SSILNSO_5MajorE0ELSQ_0ELNSO_7ScaleInE1ELSR_1EEEEEENS4_6LayoutINS5_IJSC_SB_SB_EEENS5_IJSB_NSA_ILi0EEESW_EEEEENS5_IJNS4_10UnderscoreESZ_SZ_EEEEENS4_23SM90_TMA_LOAD_MULTICASTENS4_14ComposedLayoutINS4_7SwizzleILi3ELi4ELi3EEENS4_18smem_ptr_flag_bitsILi16EEENSU_INS5_IJNSA_ILi8EEESH_EEENS5_IJSH_SB_EEEEEEEvNS4_8identityENS4_13SM90_TMA_LOADES1C_vS1D_EENS_8epilogue10collective6detail29Sm90TmaWarpSpecializedAdapterINS1H_15DefaultEpilogueISJ_SK_SK_NS1G_6thread17LinearCombinationISJ_Li1EffLNS1L_9ScaleType4KindE0ELNS_15FloatRoundStyleE2ESJ_EENS1_15EpilogueDefaultEEEEEvvEEEEvNT_6ParamsE,"",@"SHT_CUDA_INFO"
	.sectionflags	@""
	.align	4


	//----- nvinfo : EIATTR_CUDA_API_VERSION
	.align		4
        /*0000*/ 	.byte	0x04, 0x37
        /*0002*/ 	.short	(.L_21 - .L_20)
.L_20:
        /*0004*/ 	.word	0x00000082


	//----- nvinfo : EIATTR_KPARAM_INFO
	.align		4
.L_21:
        /*0008*/ 	.byte	0x04, 0x17
        /*000a*/ 	.short	(.L_23 - .L_22)
.L_22:
        /*000c*/ 	.word	0x00000000
        /*0010*/ 	.short	0x0000
        /*0012*/ 	.short	0x0070
        /*0014*/ 	.byte	0x00, 0xf0, 0x01, 0x10


	//----- nvinfo : EIATTR_SPARSE_MMA_MASK
	.align		4
.L_23:
        /*0018*/ 	.byte	0x03, 0x50
        /*001a*/ 	.short	0x0000


	//----- nvinfo : EIATTR_MAXREG_COUNT
	.align		4
        /*001c*/ 	.byte	0x03, 0x1b
        /*001e*/ 	.short	0x00a8


	//----- nvinfo : EIATTR_NUM_BARRIERS
	.align		4
        /*0020*/ 	.byte	0x02, 0x4c
        /*0022*/ 	.byte	0x01
	.zero		1


	//----- nvinfo : EIATTR_EXTERNS
	.align		4
        /*0024*/ 	.byte	0x04, 0x0f
        /*0026*/ 	.short	(.L_25 - .L_24)


	//   ....[0]....
	.align		4
.L_24:
        /*0028*/ 	.word	index@(__assertfail)


	//----- nvinfo : EIATTR_MERCURY_ISA_VERSION
	.align		4
.L_25:
        /*002c*/ 	.byte	0x03, 0x5f
        /*002e*/ 	.short	0x0101


	//----- nvinfo : EIATTR_INT_WARP_WIDE_INSTR_OFFSETS
	.align		4
        /*0030*/ 	.byte	0x04, 0x31
        /*0032*/ 	.short	(.L_27 - .L_26)


	//   ....[0]....
.L_26:
        /*0034*/ 	.word	0x00000450


	//   ....[1]....
        /*0038*/ 	.word	0x00000470


	//   ....[2]....
        /*003c*/ 	.word	0x00000640


	//   ....[3]....
        /*0040*/ 	.word	0x00001eb0


	//----- nvinfo : EIATTR_COOP_GROUP_MASK_REGIDS
	.align		4
.L_27:
        /*0044*/ 	.byte	0x04, 0x29
        /*0046*/ 	.short	(.L_29 - .L_28)


	//   ....[0]....
.L_28:
        /*0048*/ 	.word	0xffffffff


	//   ....[1]....
        /*004c*/ 	.word	0xffffffff


	//   ....[2]....
        /*0050*/ 	.word	0xffffffff


	//   ....[3]....
        /*0054*/ 	.word	0xffffffff


	//   ....[4]....
        /*0058*/ 	.word	0xffffffff


	//   ....[5]....
        /*005c*/ 	.word	0xffffffff


	//----- nvinfo : EIATTR_COOP_GROUP_INSTR_OFFSETS
	.align		4
.L_29:
        /*0060*/ 	.byte	0x04, 0x28
        /*0062*/ 	.short	(.L_31 - .L_30)


	//   ....[0]....
.L_30:
        /*0064*/ 	.word	0x00000060


	//   ....[1]....
        /*0068*/ 	.word	0x00000070


	//   ....[2]....
        /*006c*/ 	.word	0x00000130


	//   ....[3]....
        /*0070*/ 	.word	0x000002f0


	//   ....[4]....
        /*0074*/ 	.word	0x000007b0


	//   ....[5]....
        /*0078*/ 	.word	0x00001430


	//----- nvinfo : EIATTR_REG_RECONFIG
	.align		4
.L_31:
        /*007c*/ 	.byte	0x01, 0x54
	.zero		2


	//----- nvinfo : EIATTR_SYSCALL_OFFSETS
	.align		4
        /*0080*/ 	.byte	0x04, 0x46
        /*0082*/ 	.short	(.L_33 - .L_32)


	//   ....[0]....
.L_32:
        /*0084*/ 	.word	0x00001620


	//----- nvinfo : EIATTR_MBARRIER_INSTR_OFFSETS
	.align		4
.L_33:
        /*0088*/ 	.byte	0x04, 0x39
        /*008a*/ 	.short	(.L_35 - .L_34)


	//   ....[0]....
.L_34:
        /*008c*/ 	.word	0x00000230
        /*0090*/ 	.word	0x000000ff
        /*0094*/ 	.word	0x00000000
        /*0098*/ 	.short	0x0100
        /*009a*/ 	.byte	0x08
	.zero		1


	//   ....[1]....
        /*009c*/ 	.word	0x00000240
        /*00a0*/ 	.word	0x000000ff
        /*00a4*/ 	.word	0x00000028
        /*00a8*/ 	.short	0x0100
        /*00aa*/ 	.byte	0x08
	.zero		1


	//   ....[2]....
        /*00ac*/ 	.word	0x00000250
        /*00b0*/ 	.word	0x000000ff
        /*00b4*/ 	.word	0x00000008
        /*00b8*/ 	.short	0x0100
        /*00ba*/ 	.byte	0x08
	.zero		1


	//   ....[3]....
        /*00bc*/ 	.word	0x00000260
        /*00c0*/ 	.word	0x000000ff
        /*00c4*/ 	.word	0x00000030
        /*00c8*/ 	.short	0x0100
        /*00ca*/ 	.byte	0x08
	.zero		1


	//   ....[4]....
        /*00cc*/ 	.word	0x00000270
        /*00d0*/ 	.word	0x000000ff
        /*00d4*/ 	.word	0x00000010
        /*00d8*/ 	.short	0x0100
        /*00da*/ 	.byte	0x08
	.zero		1


	//   ....[5]....
        /*00dc*/ 	.word	0x00000280
        /*00e0*/ 	.word	0x000000ff
        /*00e4*/ 	.word	0x00000038
        /*00e8*/ 	.short	0x0100
        /*00ea*/ 	.byte	0x08
	.zero		1


	//   ....[6]....
        /*00ec*/ 	.word	0x00000290
        /*00f0*/ 	.word	0x000000ff
        /*00f4*/ 	.word	0x00000018
        /*00f8*/ 	.short	0x0100
        /*00fa*/ 	.byte	0x08
	.zero		1


	//   ....[7]....
        /*00fc*/ 	.word	0x000002a0
        /*0100*/ 	.word	0x000000ff
        /*0104*/ 	.word	0x00000040
        /*0108*/ 	.short	0x0100
        /*010a*/ 	.byte	0x08
	.zero		1


	//   ....[8]....
        /*010c*/ 	.word	0x000002b0
        /*0110*/ 	.word	0x000000ff
        /*0114*/ 	.word	0x00000020
        /*0118*/ 	.short	0x0100
        /*011a*/ 	.byte	0x08
	.zero		1


	//   ....[9]....
        /*011c*/ 	.word	0x000002c0
        /*0120*/ 	.word	0x000000ff
        /*0124*/ 	.word	0x00000048
        /*0128*/ 	.short	0x0100
        /*012a*/ 	.byte	0x08
	.zero		1


	//   ....[10]....
        /*012c*/ 	.word	0x000006e0
        /*0130*/ 	.word	0x000000ff
        /*0134*/ 	.word	0x00000060
        /*0138*/ 	.short	0x0100
        /*013a*/ 	.byte	0x06
	.zero		1


	//   ....[11]....
        /*013c*/ 	.word	0x00000760
        /*0140*/ 	.word	0x000000ff
        /*0144*/ 	.word	0x00000068
        /*0148*/ 	.short	0x0100
        /*014a*/ 	.byte	0x06
	.zero		1


	//   ....[12]....
        /*014c*/ 	.word	0x000016e0
        /*0150*/ 	.word	0x00000003
        /*0154*/ 	.word	0x00000000
        /*0158*/ 	.short	0x010a
        /*015a*/ 	.byte	0x3f
	.zero		1


	//   ....[13]....
        /*015c*/ 	.word	0x00001740
        /*0160*/ 	.word	0x00000003
        /*0164*/ 	.word	0x00000000
        /*0168*/ 	.short	0x010a
        /*016a*/ 	.byte	0x3f
	.zero		1


	//   ....[14]....
        /*016c*/ 	.word	0x00001ac0
        /*0170*/ 	.word	0x00000005
        /*0174*/ 	.word	0x00000000
        /*0178*/ 	.short	0x010a
        /*017a*/ 	.byte	0x3f
	.zero		1


	//   ....[15]....
        /*017c*/ 	.word	0x00001b00
        /*0180*/ 	.word	0x00000005
        /*0184*/ 	.word	0x00000000
        /*0188*/ 	.short	0x010a
        /*018a*/ 	.byte	0x3f
	.zero		1


	//   ....[16]....
        /*018c*/ 	.word	0x00001d60
        /*0190*/ 	.word	0x00000004
        /*0194*/ 	.word	0x00000000
        /*0198*/ 	.short	0x0101
        /*019a*/ 	.byte	0x3f
	.zero		1


	//   ....[17]....
        /*019c*/ 	.word	0x00001f50
        /*01a0*/ 	.word	0x00000000
        /*01a4*/ 	.word	0x00000000
        /*01a8*/ 	.short	0x0101
        /*01aa*/ 	.byte	0x3f
	.zero		1


	//   ....[18]....
        /*01ac*/ 	.word	0x00007010
        /*01b0*/ 	.word	0x00000017
        /*01b4*/ 	.word	0x00000028
        /*01b8*/ 	.short	0x010a
        /*01ba*/ 	.byte	0x3f
	.zero		1


	//   ....[19]....
        /*01bc*/ 	.word	0x000073a0
        /*01c0*/ 	.word	0x00000006
        /*01c4*/ 	.word	0x00000068
        /*01c8*/ 	.short	0x0101
        /*01ca*/ 	.byte	0x3f
	.zero		1


	//   ....[20]....
        /*01cc*/ 	.word	0x00007ae0
        /*01d0*/ 	.word	0x00000007
        /*01d4*/ 	.word	0x00000000
        /*01d8*/ 	.short	0x010a
        /*01da*/ 	.byte	0x3f
	.zero		1


	//   ....[21]....
        /*01dc*/ 	.word	0x00007b60
        /*01e0*/ 	.word	0x00000006
        /*01e4*/ 	.word	0x00000000
        /*01e8*/ 	.short	0x010a
        /*01ea*/ 	.byte	0x3f
	.zero		1


	//   ....[22]....
        /*01ec*/ 	.word	0x00007bf0
        /*01f0*/ 	.word	0x00000007
        /*01f4*/ 	.word	0x00000000
        /*01f8*/ 	.short	0x010a
        /*01fa*/ 	.byte	0x3f
	.zero		1


	//   ....[23]....
        /*01fc*/ 	.word	0x00007c80
        /*0200*/ 	.word	0x00000006
        /*0204*/ 	.word	0x00000000
        /*0208*/ 	.short	0x010a
        /*020a*/ 	.byte	0x3f
	.zero		1


	//   ....[24]....
        /*020c*/ 	.word	0x00007d10
        /*0210*/ 	.word	0x00000005
        /*0214*/ 	.word	0x00000000
        /*0218*/ 	.short	0x010a
        /*021a*/ 	.byte	0x3f
	.zero		1


	//   ....[25]....
        /*021c*/ 	.word	0x00007d70
        /*0220*/ 	.word	0x00000003
        /*0224*/ 	.word	0x00000000
        /*0228*/ 	.short	0x010a
        /*022a*/ 	.byte	0x3f
	.zero		1


	//   ....[26]....
        /*022c*/ 	.word	0x00007dc0
        /*0230*/ 	.word	0x00000005
        /*0234*/ 	.word	0x00000000
        /*0238*/ 	.short	0x010a
        /*023a*/ 	.byte	0x3f
	.zero		1


	//   ....[27]....
        /*023c*/ 	.word	0x00007e90
        /*0240*/ 	.word	0x00000017
        /*0244*/ 	.word	0x00000028
        /*0248*/ 	.short	0x010a
        /*024a*/ 	.byte	0x3f
	.zero		1


	//   ....[28]....
        /*024c*/ 	.word	0x00007f60
        /*0250*/ 	.word	0x00000007
        /*0254*/ 	.word	0x00000000
        /*0258*/ 	.short	0x010a
        /*025a*/ 	.byte	0x3f
	.zero		1


	//   ....[29]....
        /*025c*/ 	.word	0x00007fb0
        /*0260*/ 	.word	0x00000006
        /*0264*/ 	.word	0x00000000
        /*0268*/ 	.short	0x010a
        /*026a*/ 	.byte	0x3f
	.zero		1


	//   ....[30]....
        /*026c*/ 	.word	0x00008000
        /*0270*/ 	.word	0x00000007
        /*0274*/ 	.word	0x00000000
        /*0278*/ 	.short	0x010a
        /*027a*/ 	.byte	0x3f
	.zero		1


	//   ....[31]....
        /*027c*/ 	.word	0x00008050
        /*0280*/ 	.word	0x00000006
        /*0284*/ 	.word	0x00000000
        /*0288*/ 	.short	0x010a
        /*028a*/ 	.byte	0x3f
	.zero		1


	//----- nvinfo : EIATTR_NUM_MBARRIERS
	.align		4
.L_35:
        /*028c*/ 	.byte	0x03, 0x38
        /*028e*/ 	.short	0x000c


	//----- nvinfo : EIATTR_EXIT_INSTR_OFFSETS
	.align		4
        /*0290*/ 	.byte	0x04, 0x1c
        /*0292*/ 	.short	(.L_37 - .L_36)


	//   ....[0]....
.L_36:
        /*0294*/ 	.word	0x00000980


	//   ....[1]....
        /*0298*/ 	.word	0x00001190


	//   ....[2]....
        /*029c*/ 	.word	0x000067a0


	//   ....[3]....
        /*02a0*/ 	.word	0x00006d00


	//   ....[4]....
        /*02a4*/ 	.word	0x00007d60


	//----- nvinfo : EIATTR_MAX_THREADS
	.align		4
.L_37:
        /*02a8*/ 	.byte	0x04, 0x05
        /*02aa*/ 	.short	(.L_39 - .L_38)
.L_38:
        /*02ac*/ 	.word	0x00000180
        /*02b0*/ 	.word	0x00000001
        /*02b4*/ 	.word	0x00000001


	//----- nvinfo : EIATTR_CRS_STACK_SIZE
	.align		4
.L_39:
        /*02b8*/ 	.byte	0x04, 0x1e
        /*02ba*/ 	.short	(.L_41 - .L_40)
.L_40:
        /*02bc*/ 	.word	0x00000000


	//----- nvinfo : EIATTR_CBANK_PARAM_SIZE
	.align		4
.L_41:
        /*02c0*/ 	.byte	0x03, 0x19
        /*02c2*/ 	.short	0x0470


	//----- nvinfo : EIATTR_PARAM_CBANK
	.align		4
        /*02c4*/ 	.byte	0x04, 0x0a
        /*02c6*/ 	.short	(.L_43 - .L_42)
	.align		4
.L_42:
        /*02c8*/ 	.word	index@(.nv.constant0._ZN7cutlass13device_kernelINS_4gemm6kernel13GemmUniversalIN4cute5tupleIJiiiiEEENS1_10collective13CollectiveMmaINS1_34MainloopSm90TmaGmmaWarpSpecializedILi5ENS5_IJNS4_1CILi1EEENSA_ILi2EEESB_EEENS1_35KernelTmaWarpSpecializedCooperativeEEENS5_IJNSA_ILi128EEESG_NSA_ILi64EEEEEENS_6half_tENS5_IJlSB_lEEESJ_SK_NS4_8TiledMMAINS4_8MMA_AtomIJNS4_4SM904GMMA26MMA_64x128x16_F32F16F16_SSILNSO_5MajorE0ELSQ_0ELNSO_7ScaleInE1ELSR_1EEEEEENS4_6LayoutINS5_IJSC_SB_SB_EEENS5_IJSB_NSA_ILi0EEESW_EEEEENS5_IJNS4_10UnderscoreESZ_SZ_EEEEENS4_23SM90_TMA_LOAD_MULTICASTENS4_14ComposedLayoutINS4_7SwizzleILi3ELi4ELi3EEENS4_18smem_ptr_flag_bitsILi16EEENSU_INS5_IJNSA_ILi8EEESH_EEENS5_IJSH_SB_EEEEEEEvNS4_8identityENS4_13SM90_TMA_LOADES1C_vS1D_EENS_8epilogue10collective6detail29Sm90TmaWarpSpecializedAdapterINS1H_15DefaultEpilogueISJ_SK_SK_NS1G_6thread17LinearCombinationISJ_Li1EffLNS1L_9ScaleType4KindE0ELNS_15FloatRoundStyleE2ESJ_EENS1_15EpilogueDefaultEEEEEvvEEEEvNT_6ParamsE)
        /*02cc*/ 	.short	0x0210
        /*02ce*/ 	.short	0x0470


	//----- nvinfo : EIATTR_SW_WAR
	.align		4
.L_43:
        /*02d0*/ 	.byte	0x04, 0x36
        /*02d2*/ 	.short	(.L_45 - .L_44)
.L_44:
        /*02d4*/ 	.word	0x00000008
.L_45:


//--------------------- .nv.callgraph             --------------------------
	.section	.nv.callgraph,"",@"SHT_CUDA_CALLGRAPH"
	.align	4
	.sectionentsize	8
	.align		4
        /*0000*/ 	.word	0x00000000
	.align		4
        /*0004*/ 	.word	0xffffffff
	.align		4
        /*0008*/ 	.word	index@(_ZN7cutlass13device_kernelINS_4gemm6kernel13GemmUniversalIN4cute5tupleIJiiiiEEENS1_10collective13CollectiveMmaINS1_34MainloopSm90TmaGmmaWarpSpecializedILi5ENS5_IJNS4_1CILi1EEENSA_ILi2EEESB_EEENS1_35KernelTmaWarpSpecializedCooperativeEEENS5_IJNSA_ILi128EEESG_NSA_ILi64EEEEEENS_6half_tENS5_IJlSB_lEEESJ_SK_NS4_8TiledMMAINS4_8MMA_AtomIJNS4_4SM904GMMA26MMA_64x128x16_F32F16F16_SSILNSO_5MajorE0ELSQ_0ELNSO_7ScaleInE1ELSR_1EEEEEENS4_6LayoutINS5_IJSC_SB_SB_EEENS5_IJSB_NSA_ILi0EEESW_EEEEENS5_IJNS4_10UnderscoreESZ_SZ_EEEEENS4_23SM90_TMA_LOAD_MULTICASTENS4_14ComposedLayoutINS4_7SwizzleILi3ELi4ELi3EEENS4_18smem_ptr_flag_bitsILi16EEENSU_INS5_IJNSA_ILi8EEESH_EEENS5_IJSH_SB_EEEEEEEvNS4_8identityENS4_13SM90_TMA_LOADES1C_vS1D_EENS_8epilogue10collective6detail29Sm90TmaWarpSpecializedAdapterINS1H_15DefaultEpilogueISJ_SK_SK_NS1G_6thread17LinearCombinationISJ_Li1EffLNS1L_9ScaleType4KindE0ELNS_15FloatRoundStyleE2ESJ_EENS1_15EpilogueDefaultEEEEEvvEEEEvNT_6ParamsE)
	.align		4
        /*000c*/ 	.word	index@(__assertfail)
	.align		4
        /*0010*/ 	.word	0x00000000
	.align		4
        /*0014*/ 	.word	0xfffffffe
	.align		4
        /*0018*/ 	.word	0x00000000
	.align		4
        /*001c*/ 	.word	0xfffffffd
	.align		4
        /*0020*/ 	.word	0x00000000
	.align		4
        /*0024*/ 	.word	0xfffffffc


//--------------------- .nv.constant4             --------------------------
	.section	.nv.constant4,"a",@progbits
	.align	8
	.align		8
.nv.constant4:
        /*0000*/ 	.dword	__assertfail
	.align		8
        /*0008*/ 	.dword	__unnamed_1
	.align		8
        /*0010*/ 	.dword	_ZN39_INTERNAL_a7189bfe_4_k_cu_b265b271_32114cuda3std3__45__cpo5beginE
	.align		8
        /*0018*/ 	.dword	_ZN39_INTERNAL_a7189bfe_4_k_cu_b265b271_32114cuda3std3__45__cpo3endE
	.align		8
        /*0020*/ 	.dword	_ZN39_INTERNAL_a7189bfe_4_k_cu_b265b271_32114cuda3std3__45__cpo6cbeginE
	.align		8
        /*0028*/ 	.dword	_ZN39_INTERNAL_a7189bfe_4_k_cu_b265b271_32114cuda3std3__45__cpo4cendE
	.align		8
        /*0030*/ 	.dword	_ZN39_INTERNAL_a7189bfe_4_k_cu_b265b271_32114cuda3std3__441_GLOBAL__N__a7189bfe_4_k_cu_b265b271_32116ignoreE
	.align		8
        /*0038*/ 	.dword	_ZN39_INTERNAL_a7189bfe_4_k_cu_b265b271_32114cuda3std3__419piecewise_constructE
	.align		8
        /*0040*/ 	.dword	_ZN39_INTERNAL_a7189bfe_4_k_cu_b265b271_32114cuda3std3__48in_placeE
	.align		8
        /*0048*/ 	.dword	_ZN39_INTERNAL_a7189bfe_4_k_cu_b265b271_32114cuda3std6ranges3__45__cpo4swapE
	.align		8
        /*0050*/ 	.dword	_ZN39_INTERNAL_a7189bfe_4_k_cu_b265b271_32114cuda3std6ranges3__45__cpo9iter_moveE
	.align		8
        /*0058*/ 	.dword	_ZN39_INTERNAL_a7189bfe_4_k_cu_b265b271_32114cute7productE
	.align		8
        /*0060*/ 	.dword	_ZN39_INTERNAL_a7189bfe_4_k_cu_b265b271_32114cute1_E
	.align		8
        /*0068*/ 	.dword	$str$22
	.align		8
        /*0070*/ 	.dword	$str$23


//--------------------- .text._ZN7cutlass13device_kernelINS_4gemm6kernel13GemmUniversalIN4cute5tupleIJiiiiEEENS1_10collective13CollectiveMmaINS1_34MainloopSm90TmaGmmaWarpSpecializedILi5ENS5_IJNS4_1CILi1EEENSA_ILi2EEESB_EEENS1_35KernelTmaWarpSpecializedCooperativeEEENS5_IJNSA_ILi128EEESG_NSA_ILi64EEEEEENS_6half_tENS5_IJlSB_lEEESJ_SK_NS4_8TiledMMAINS4_8MMA_AtomIJNS4_4SM904GMMA26MMA_64x128x16_F32F16F16_SSILNSO_5MajorE0ELSQ_0ELNSO_7ScaleInE1ELSR_1EEEEEENS4_6LayoutINS5_IJSC_SB_SB_EEENS5_IJSB_NSA_ILi0EEESW_EEEEENS5_IJNS4_10UnderscoreESZ_SZ_EEEEENS4_23SM90_TMA_LOAD_MULTICASTENS4_14ComposedLayoutINS4_7SwizzleILi3ELi4ELi3EEENS4_18smem_ptr_flag_bitsILi16EEENSU_INS5_IJNSA_ILi8EEESH_EEENS5_IJSH_SB_EEEEEEEvNS4_8identityENS4_13SM90_TMA_LOADES1C_vS1D_EENS_8epilogue10collective6detail29Sm90TmaWarpSpecializedAdapterINS1H_15DefaultEpilogueISJ_SK_SK_NS1G_6thread17LinearCombinationISJ_Li1EffLNS1L_9ScaleType4KindE0ELNS_15FloatRoundStyleE2ESJ_EENS1_15EpilogueDefaultEEEEEvvEEEEvNT_6ParamsE --------------------------
	.section	.text._ZN7cutlass13device_kernelINS_4gemm6kernel13GemmUniversalIN4cute5tupleIJiiiiEEENS1_10collective13CollectiveMmaINS1_34MainloopSm90TmaGmmaWarpSpecializedILi5ENS5_IJNS4_1CILi1EEENSA_ILi2EEESB_EEENS1_35KernelTmaWarpSpecializedCooperativeEEENS5_IJNSA_ILi128EEESG_NSA_ILi64EEEEEENS_6half_tENS5_IJlSB_lEEESJ_SK_NS4_8TiledMMAINS4_8MMA_AtomIJNS4_4SM904GMMA26MMA_64x128x16_F32F16F16_SSILNSO_5MajorE0ELSQ_0ELNSO_7ScaleInE1ELSR_1EEEEEENS4_6LayoutINS5_IJSC_SB_SB_EEENS5_IJSB_NSA_ILi0EEESW_EEEEENS5_IJNS4_10UnderscoreESZ_SZ_EEEEENS4_23SM90_TMA_LOAD_MULTICASTENS4_14ComposedLayoutINS4_7SwizzleILi3ELi4ELi3EEENS4_18smem_ptr_flag_bitsILi16EEENSU_INS5_IJNSA_ILi8EEESH_EEENS5_IJSH_SB_EEEEEEEvNS4_8identityENS4_13SM90_TMA_LOADES1C_vS1D_EENS_8epilogue10collective6detail29Sm90TmaWarpSpecializedAdapterINS1H_15DefaultEpilogueISJ_SK_SK_NS1G_6thread17LinearCombinationISJ_Li1EffLNS1L_9ScaleType4KindE0ELNS_15FloatRoundStyleE2ESJ_EENS1_15EpilogueDefaultEEEEEvvEEEEvNT_6ParamsE,"ax",@progbits
	.align	128
.text._ZN7cutlass13device_kernelINS_4gemm6kernel13GemmUniversalIN4cute5tupleIJiiiiEEENS1_10collective13CollectiveMmaINS1_34MainloopSm90TmaGmmaWarpSpecializedILi5ENS5_IJNS4_1CILi1EEENSA_ILi2EEESB_EEENS1_35KernelTmaWarpSpecializedCooperativeEEENS5_IJNSA_ILi128EEESG_NSA_ILi64EEEEEENS_6half_tENS5_IJlSB_lEEESJ_SK_NS4_8TiledMMAINS4_8MMA_AtomIJNS4_4SM904GMMA26MMA_64x128x16_F32F16F16_SSILNSO_5MajorE0ELSQ_0ELNSO_7ScaleInE1ELSR_1EEEEEENS4_6LayoutINS5_IJSC_SB_SB_EEENS5_IJSB_NSA_ILi0EEESW_EEEEENS5_IJNS4_10UnderscoreESZ_SZ_EEEEENS4_23SM90_TMA_LOAD_MULTICASTENS4_14ComposedLayoutINS4_7SwizzleILi3ELi4ELi3EEENS4_18smem_ptr_flag_bitsILi16EEENSU_INS5_IJNSA_ILi8EEESH_EEENS5_IJSH_SB_EEEEEEEvNS4_8identityENS4_13SM90_TMA_LOADES1C_vS1D_EENS_8epilogue10collective6detail29Sm90TmaWarpSpecializedAdapterINS1H_15DefaultEpilogueISJ_SK_SK_NS1G_6thread17LinearCombinationISJ_Li1EffLNS1L_9ScaleType4KindE0ELNS_15FloatRoundStyleE2ESJ_EENS1_15EpilogueDefaultEEEEEvvEEEEvNT_6ParamsE:
        .type           _ZN7cutlass13device_kernelINS_4gemm6kernel13GemmUniversalIN4cute5tupleIJiiiiEEENS1_10collective13CollectiveMmaINS1_34MainloopSm90TmaGmmaWarpSpecializedILi5ENS5_IJNS4_1CILi1EEENSA_ILi2EEESB_EEENS1_35KernelTmaWarpSpecializedCooperativeEEENS5_IJNSA_ILi128EEESG_NSA_ILi64EEEEEENS_6half_tENS5_IJlSB_lEEESJ_SK_NS4_8TiledMMAINS4_8MMA_AtomIJNS4_4SM904GMMA26MMA_64x128x16_F32F16F16_SSILNSO_5MajorE0ELSQ_0ELNSO_7ScaleInE1ELSR_1EEEEEENS4_6LayoutINS5_IJSC_SB_SB_EEENS5_IJSB_NSA_ILi0EEESW_EEEEENS5_IJNS4_10UnderscoreESZ_SZ_EEEEENS4_23SM90_TMA_LOAD_MULTICASTENS4_14ComposedLayoutINS4_7SwizzleILi3ELi4ELi3EEENS4_18smem_ptr_flag_bitsILi16EEENSU_INS5_IJNSA_ILi8EEESH_EEENS5_IJSH_SB_EEEEEEEvNS4_8identityENS4_13SM90_TMA_LOADES1C_vS1D_EENS_8epilogue10collective6detail29Sm90TmaWarpSpecializedAdapterINS1H_15DefaultEpilogueISJ_SK_SK_NS1G_6thread17LinearCombinationISJ_Li1EffLNS1L_9ScaleType4KindE0ELNS_15FloatRoundStyleE2ESJ_EENS1_15EpilogueDefaultEEEEEvvEEEEvNT_6ParamsE,@function
        .size           _ZN7cutlass13device_kernelINS_4gemm6kernel13GemmUniversalIN4cute5tupleIJiiiiEEENS1_10collective13CollectiveMmaINS1_34MainloopSm90TmaGmmaWarpSpecializedILi5ENS5_IJNS4_1CILi1EEENSA_ILi2EEESB_EEENS1_35KernelTmaWarpSpecializedCooperativeEEENS5_IJNSA_ILi128EEESG_NSA_ILi64EEEEEENS_6half_tENS5_IJlSB_lEEESJ_SK_NS4_8TiledMMAINS4_8MMA_AtomIJNS4_4SM904GMMA26MMA_64x128x16_F32F16F16_SSILNSO_5MajorE0ELSQ_0ELNSO_7ScaleInE1ELSR_1EEEEEENS4_6LayoutINS5_IJSC_SB_SB_EEENS5_IJSB_NSA_ILi0EEESW_EEEEENS5_IJNS4_10UnderscoreESZ_SZ_EEEEENS4_23SM90_TMA_LOAD_MULTICASTENS4_14ComposedLayoutINS4_7SwizzleILi3ELi4ELi3EEENS4_18smem_ptr_flag_bitsILi16EEENSU_INS5_IJNSA_ILi8EEESH_EEENS5_IJSH_SB_EEEEEEEvNS4_8identityENS4_13SM90_TMA_LOADES1C_vS1D_EENS_8epilogue10collective6detail29Sm90TmaWarpSpecializedAdapterINS1H_15DefaultEpilogueISJ_SK_SK_NS1G_6thread17LinearCombinationISJ_Li1EffLNS1L_9ScaleType4KindE0ELNS_15FloatRoundStyleE2ESJ_EENS1_15EpilogueDefaultEEEEEvvEEEEvNT_6ParamsE,(.L_x_199 - _ZN7cutlass13device_kernelINS_4gemm6kernel13GemmUniversalIN4cute5tupleIJiiiiEEENS1_10collective13CollectiveMmaINS1_34MainloopSm90TmaGmmaWarpSpecializedILi5ENS5_IJNS4_1CILi1EEENSA_ILi2EEESB_EEENS1_35KernelTmaWarpSpecializedCooperativeEEENS5_IJNSA_ILi128EEESG_NSA_ILi64EEEEEENS_6half_tENS5_IJlSB_lEEESJ_SK_NS4_8TiledMMAINS4_8MMA_AtomIJNS4_4SM904GMMA26MMA_64x128x16_F32F16F16_SSILNSO_5MajorE0ELSQ_0ELNSO_7ScaleInE1ELSR_1EEEEEENS4_6LayoutINS5_IJSC_SB_SB_EEENS5_IJSB_NSA_ILi0EEESW_EEEEENS5_IJNS4_10UnderscoreESZ_SZ_EEEEENS4_23SM90_TMA_LOAD_MULTICASTENS4_14ComposedLayoutINS4_7SwizzleILi3ELi4ELi3EEENS4_18smem_ptr_flag_bitsILi16EEENSU_INS5_IJNSA_ILi8EEESH_EEENS5_IJSH_SB_EEEEEEEvNS4_8identityENS4_13SM90_TMA_LOADES1C_vS1D_EENS_8epilogue10collective6detail29Sm90TmaWarpSpecializedAdapterINS1H_15DefaultEpilogueISJ_SK_SK_NS1G_6thread17LinearCombinationISJ_Li1EffLNS1L_9ScaleType4KindE0ELNS_15FloatRoundStyleE2ESJ_EENS1_15EpilogueDefaultEEEEEvvEEEEvNT_6ParamsE)
        .other          _ZN7cutlass13device_kernelINS_4gemm6kernel13GemmUniversalIN4cute5tupleIJiiiiEEENS1_10collective13CollectiveMmaINS1_34MainloopSm90TmaGmmaWarpSpecializedILi5ENS5_IJNS4_1CILi1EEENSA_ILi2EEESB_EEENS1_35KernelTmaWarpSpecializedCooperativeEEENS5_IJNSA_ILi128EEESG_NSA_ILi64EEEEEENS_6half_tENS5_IJlSB_lEEESJ_SK_NS4_8TiledMMAINS4_8MMA_AtomIJNS4_4SM904GMMA26MMA_64x128x16_F32F16F16_SSILNSO_5MajorE0ELSQ_0ELNSO_7ScaleInE1ELSR_1EEEEEENS4_6LayoutINS5_IJSC_SB_SB_EEENS5_IJSB_NSA_ILi0EEESW_EEEEENS5_IJNS4_10UnderscoreESZ_SZ_EEEEENS4_23SM90_TMA_LOAD_MULTICASTENS4_14ComposedLayoutINS4_7SwizzleILi3ELi4ELi3EEENS4_18smem_ptr_flag_bitsILi16EEENSU_INS5_IJNSA_ILi8EEESH_EEENS5_IJSH_SB_EEEEEEEvNS4_8identityENS4_13SM90_TMA_LOADES1C_vS1D_EENS_8epilogue10collective6detail29Sm90TmaWarpSpecializedAdapterINS1H_15DefaultEpilogueISJ_SK_SK_NS1G_6thread17LinearCombinationISJ_Li1EffLNS1L_9ScaleType4KindE0ELNS_15FloatRoundStyleE2ESJ_EENS1_15EpilogueDefaultEEEEEvvEEEEvNT_6ParamsE,@"STO_CUDA_ENTRY STV_DEFAULT"
_ZN7cutlass13device_kernelINS_4gemm6kernel13GemmUniversalIN4cute5tupleIJiiiiEEENS1_10collective13CollectiveMmaINS1_34MainloopSm90TmaGmmaWarpSpecializedILi5ENS5_IJNS4_1CILi1EEENSA_ILi2EEESB_EEENS1_35KernelTmaWarpSpecializedCooperativeEEENS5_IJNSA_ILi128EEESG_NSA_ILi64EEEEEENS_6half_tENS5_IJlSB_lEEESJ_SK_NS4_8TiledMMAINS4_8MMA_AtomIJNS4_4SM904GMMA26MMA_64x128x16_F32F16F16_SSILNSO_5MajorE0ELSQ_0ELNSO_7ScaleInE1ELSR_1EEEEEENS4_6LayoutINS5_IJSC_SB_SB_EEENS5_IJSB_NSA_ILi0EEESW_EEEEENS5_IJNS4_10UnderscoreESZ_SZ_EEEEENS4_23SM90_TMA_LOAD_MULTICASTENS4_14ComposedLayoutINS4_7SwizzleILi3ELi4ELi3EEENS4_18smem_ptr_flag_bitsILi16EEENSU_INS5_IJNSA_ILi8EEESH_EEENS5_IJSH_SB_EEEEEEEvNS4_8identityENS4_13SM90_TMA_LOADES1C_vS1D_EENS_8epilogue10collective6detail29Sm90TmaWarpSpecializedAdapterINS1H_15DefaultEpilogueISJ_SK_SK_NS1G_6thread17LinearCombinationISJ_Li1EffLNS1L_9ScaleType4KindE0ELNS_15FloatRoundStyleE2ESJ_EENS1_15EpilogueDefaultEEEEEvvEEEEvNT_6ParamsE:
[----:B------:R-:W0:Y:S01]  /*0000*/  LDC R1, c[0x0][0x28] ;  /* 0x00000a00ff017b82 */ /* 0x000e220000000800 */
[----:B------:R-:W1:Y:S01]  /*0010*/  S2R R94, SR_TID.X ;  /* 0x00000000005e7919 */ /* 0x000e620000002100 */
[----:B------:R-:W-:Y:S01]  /*0020*/  ELECT P0, URZ, PT ;  /* 0x00000000003f782f */ /* 0x000fe20003800000 */
[----:B------:R-:W-:Y:S01]  /*0030*/  BSSY B0, `(.L_x_0) ;  /* 0x000000f000007945 */ /* 0x000fe20003800000 */
[--C-:B-1----:R-:W-:Y:S02]  /*0040*/  SHF.R.U32.HI R0, RZ, 0x5, R94.reuse ;  /* 0x00000005ff007819 */ /* 0x102fe4000001165e */
[----:B------:R-:W-:-:S03]  /*0050*/  SHF.R.U32.HI R6, RZ, 0x7, R94 ;  /* 0x00000007ff067819 */ /* 0x000fc6000001165e */
[----:B------:R-:W1:Y:S04]  /*0060*/  SHFL.IDX PT, R3, R0, RZ, 0x1f ;  /* 0x00001fff00037589 */ /* 0x000e6800000e0000 */
[----:B------:R2:W3:Y:S01]  /*0070*/  SHFL.IDX PT, R2, R6, RZ, 0x1f ;  /* 0x00001fff06027589 */ /* 0x0004e200000e0000 */
[----:B-1----:R-:W-:-:S13]  /*0080*/  ISETP.NE.OR P0, PT, R3, RZ, !P0 ;  /* 0x000000ff0300720c */ /* 0x002fda0004705670 */
[----:B0-23--:R-:W-:Y:S05]  /*0090*/  @P0 BRA `(.L_x_1) ;  /* 0x0000000000200947 */ /* 0x00dfea0003800000 */
[----:B------:R-:W-:Y:S02]  /*00a0*/  ULDC.64 UR4, c[0x0][0x198] ;  /* 0x0000660000047ab9 */ /* 0x000fe40000000a00 */
[----:B------:R-:W-:Y:S02]  /*00b0*/  UIADD3 UR6, UP0, UR4, 0xf0, URZ ;  /* 0x000000f004067890 */ /* 0x000fe4000ff1e03f */
[----:B------:R-:W-:Y:S02]  /*00c0*/  UIADD3 UR4, UP1, UR4, 0x1f0, URZ ;  /* 0x000001f004047890 */ /* 0x000fe4000ff3e03f */
[----:B------:R-:W-:Y:S02]  /*00d0*/  UIADD3.X UR7, URZ, UR5, URZ, UP0, !UPT ;  /* 0x000000053f077290 */ /* 0x000fe400087fe43f */
[----:B------:R-:W-:-:S07]  /*00e0*/  UIADD3.X UR5, URZ, UR5, URZ, UP1, !UPT ;  /* 0x000000053f057290 */ /* 0x000fce0008ffe43f */
[----:B------:R0:W-:Y:S02]  /*00f0*/  UTMACCTL.PF [UR6] ;  /* 0x00000000060079b9 */ /* 0x0001e40008040000 */
[----:B------:R0:W-:Y:S02]  /*0100*/  UTMACCTL.PF [UR4] ;  /* 0x00000000040079b9 */ /* 0x0001e40008040000 */
[----:B0-----:R-:W-:Y:S01]  /*0110*/  NOP ;  /* 0x0000000000007918 */ /* 0x001fe20000000000 */
.L_x_1:
[----:B------:R-:W-:Y:S05]  /*0120*/  BSYNC B0 ;  /* 0x0000000000007941 */ /* 0x000fea0003800000 */
.L_x_0:
[----:B------:R-:W0:Y:S02]  /*0130*/  SHFL.IDX PT, R5, R0, RZ, 0x1f ;  /* 0x00001fff00057589 */ /* 0x000e2400000e0000 */
[----:B0-----:R-:W-:-:S13]  /*0140*/  ISETP.NE.AND P0, PT, R5, RZ, PT ;  /* 0x000000ff0500720c */ /* 0x001fda0003f05270 */
[----:B------:R-:W-:Y:S05]  /*0150*/  @P0 BRA `(.L_x_2) ;  /* 0x0000000000600947 */ /* 0x000fea0003800000 */
[----:B------:R-:W0:Y:S01]  /*0160*/  S2UR UR8, SR_CgaCtaId ;  /* 0x00000000000879c3 */ /* 0x000e220000008800 */
[----:B------:R-:W-:Y:S01]  /*0170*/  UMOV UR4, 0x400 ;  /* 0x0000040000047882 */ /* 0x000fe20000000000 */
[----:B------:R-:W-:Y:S01]  /*0180*/  UMOV UR5, 0x1 ;  /* 0x0000000100057882 */ /* 0x000fe20000000000 */
[----:B------:R-:W-:Y:S01]  /*0190*/  UMOV UR6, 0x4 ;  /* 0x0000000400067882 */ /* 0x000fe20000000000 */
[----:B------:R-:W-:Y:S01]  /*01a0*/  ELECT P0, URZ, PT ;  /* 0x00000000003f782f */ /* 0x000fe20003800000 */
[----:B------:R-:W-:-:S04]  /*01b0*/  UIADD3 UR6, -UR6, 0x100000, URZ ;  /* 0x0010000006067890 */ /* 0x000fc8000fffe13f */
[----:B------:R-:W-:Y:S02]  /*01c0*/  USHF.L.U32 UR7, UR6, 0xb, URZ ;  /* 0x0000000b06077899 */ /* 0x000fe4000800063f */
[----:B------:R-:W-:Y:S02]  /*01d0*/  USHF.L.U32 UR6, UR6, 0x1, URZ ;  /* 0x0000000106067899 */ /* 0x000fe4000800063f */
[----:B0-----:R-:W-:Y:S02]  /*01e0*/  ULEA UR8, UR8, UR4, 0x18 ;  /* 0x0000000408087291 */ /* 0x001fe4000f8ec03f */
[----:B------:R-:W-:-:S04]  /*01f0*/  UIADD3 UR4, -UR5, 0x100000, URZ ;  /* 0x0010000005047890 */ /* 0x000fc8000fffe13f */
[----:B------:R-:W-:Y:S02]  /*0200*/  USHF.L.U32 UR5, UR4, 0xb, URZ ;  /* 0x0000000b04057899 */ /* 0x000fe4000800063f */
[----:B------:R-:W-:Y:S01]  /*0210*/  USHF.L.U32 UR4, UR4, 0x1, URZ ;  /* 0x0000000104047899 */ /* 0x000fe2000800063f */
[----:B------:R-:W0:Y:S11]  /*0220*/  FENCE.VIEW.ASYNC.S ;  /* 0x00000000000073c6 */ /* 0x000e360000000000 */
[----:B0-----:R0:W1:Y:S01]  /*0230*/  SYNCS.EXCH.64 URZ, [UR8], UR4 ;  /* 0x00000004083f75b2 */ /* 0x0010620008000100 */
[----:B------:R0:W2:Y:S01]  /*0240*/  SYNCS.EXCH.64 URZ, [UR8+0x28], UR6 ;  /* 0x00002806083f75b2 */ /* 0x0000a20008000100 */
[----:B------:R0:W3:Y:S01]  /*0250*/  SYNCS.EXCH.64 URZ, [UR8+0x8], UR4 ;  /* 0x00000804083f75b2 */ /* 0x0000e20008000100 */
[----:B------:R0:W4:Y:S01]  /*0260*/  SYNCS.EXCH.64 URZ, [UR8+0x30], UR6 ;  /* 0x00003006083f75b2 */ /* 0x0001220008000100 */
[----:B------:R0:W0:Y:S01]  /*0270*/  SYNCS.EXCH.64 URZ, [UR8+0x10], UR4 ;  /* 0x00001004083f75b2 */ /* 0x0000220008000100 */
[----:B------:R0:W0:Y:S01]  /*0280*/  SYNCS.EXCH.64 URZ, [UR8+0x38], UR6 ;  /* 0x00003806083f75b2 */ /* 0x0000220008000100 */
[----:B------:R0:W0:Y:S01]  /*0290*/  SYNCS.EXCH.64 URZ, [UR8+0x18], UR4 ;  /* 0x00001804083f75b2 */ /* 0x0000220008000100 */
[----:B------:R0:W0:Y:S01]  /*02a0*/  SYNCS.EXCH.64 URZ, [UR8+0x40], UR6 ;  /* 0x00004006083f75b2 */ /* 0x0000220008000100 */
[----:B------:R0:W0:Y:S01]  /*02b0*/  SYNCS.EXCH.64 URZ, [UR8+0x20], UR4 ;  /* 0x00002004083f75b2 */ /* 0x0000220008000100 */
[----:B------:R0:W0:Y:S01]  /*02c0*/  SYNCS.EXCH.64 URZ, [UR8+0x48], UR6 ;  /* 0x00004806083f75b2 */ /* 0x0000220008000100 */
[----:B------:R-:W-:Y:S01]  /*02d0*/  NOP ;  /* 0x0000000000007918 */ /* 0x000fe20000000000 */
.L_x_2:
[----:B------:R-:W-:Y:S01]  /*02e0*/  SHF.R.S32.HI R7, RZ, 0x1f, R94 ;  /* 0x0000001fff077819 */ /* 0x000fe2000001145e */
[----:B------:R-:W5:Y:S01]  /*02f0*/  SHFL.IDX PT, R0, R0, RZ, 0x1f ;  /* 0x00001fff00007589 */ /* 0x000f6200000e0000 */
[----:B0-----:R-:W0:Y:S01]  /*0300*/  S2UR UR8, SR_CTAID.X ;  /* 0x00000000000879c3 */ /* 0x001e220000002500 */
[----:B------:R-:W-:Y:S02]  /*0310*/  ELECT P0, URZ, PT ;  /* 0x00000000003f782f */ /* 0x000fe40003800000 */
[----:B------:R-:W-:Y:S01]  /*0320*/  LEA.HI R7, R7, R94, RZ, 0x7 ;  /* 0x0000005e07077211 */ /* 0x000fe200078f38ff */
[----:B------:R-:W1:Y:S01]  /*0330*/  S2R R4, SR_CTAID.Y ;  /* 0x0000000000047919 */ /* 0x000e620000002600 */
[----:B------:R-:W-:Y:S01]  /*0340*/  ULDC UR4, c[0x0][0x154] ;  /* 0x0000550000047ab9 */ /* 0x000fe20000000800 */
[----:B------:R-:W-:Y:S01]  /*0350*/  NOP ;  /* 0x0000000000007918 */ /* 0x000fe20000000000 */
[----:B------:R-:W-:Y:S01]  /*0360*/  LOP3.LUT R7, R7, 0xffffff80, RZ, 0xc0, !PT ;  /* 0xffffff8007077812 */ /* 0x000fe200078ec0ff */
[----:B------:R-:W-:Y:S01]  /*0370*/  NOP ;  /* 0x0000000000007918 */ /* 0x000fe20000000000 */
[----:B------:R-:W2:Y:S03]  /*0380*/  LDC R14, c[0x0][0x140] ;  /* 0x00005000ff0e7b82 */ /* 0x000ea60000000800 */
[----:B------:R-:W-:-:S05]  /*0390*/  IMAD.IADD R7, R94, 0x1, -R7 ;  /* 0x000000015e077824 */ /* 0x000fca00078e0a07 */
[----:B------:R-:W-:Y:S01]  /*03a0*/  SHF.R.S32.HI R8, RZ, 0x1f, R7 ;  /* 0x0000001fff087819 */ /* 0x000fe20000011407 */
[----:B------:R-:W3:Y:S01]  /*03b0*/  LDC R12, c[0x0][0x144] ;  /* 0x00005100ff0c7b82 */ /* 0x000ee20000000800 */
[----:B------:R-:W-:Y:S02]  /*03c0*/  LOP3.LUT P2, RZ, R7, 0x7, RZ, 0xc0, !PT ;  /* 0x0000000707ff7812 */ /* 0x000fe4000784c0ff */
[----:B------:R-:W-:Y:S02]  /*03d0*/  LEA.HI R8, R8, R7, RZ, 0x3 ;  /* 0x0000000708087211 */ /* 0x000fe400078f18ff */
[----:B-----5:R-:W-:Y:S02]  /*03e0*/  ISETP.NE.OR P0, PT, R0, RZ, !P0 ;  /* 0x000000ff0000720c */ /* 0x020fe40004705670 */
[--C-:B------:R-:W-:Y:S02]  /*03f0*/  SHF.R.S32.HI R0, RZ, 0x3, R8.reuse ;  /* 0x00000003ff007819 */ /* 0x100fe40000011408 */
[----:B------:R-:W-:-:S02]  /*0400*/  SHF.R.S32.HI R9, RZ, 0x1f, R8 ;  /* 0x0000001fff097819 */ /* 0x000fc40000011408 */
[----:B------:R-:W-:Y:S02]  /*0410*/  SHF.R.S32.HI R8, RZ, 0x1f, R5 ;  /* 0x0000001fff087819 */ /* 0x000fe40000011405 */
[----:B------:R-:W-:Y:S02]  /*0420*/  LEA.HI R9, R9, R0, RZ, 0x2 ;  /* 0x0000000009097211 */ /* 0x000fe400078f10ff */
[----:B------:R-:W-:Y:S02]  /*0430*/  LEA.HI R8, R8, R5, RZ, 0x2 ;  /* 0x0000000508087211 */ /* 0x000fe400078f10ff */
[----:B-1----:R-:W-:Y:S01]  /*0440*/  I2FP.F32.U32 R11, R4 ;  /* 0x00000004000b7245 */ /* 0x002fe20000201000 */
[----:B------:R-:W-:Y:S01]  /*0450*/  VOTEU.ALL UP0, P0 ;  /* 0x00000000003f7886 */ /* 0x000fe20000000000 */
[----:B------:R-:W-:Y:S01]  /*0460*/  LOP3.LUT R10, R8, 0x3ffffffc, RZ, 0xc0, !PT ;  /* 0x3ffffffc080a7812 */ /* 0x000fe200078ec0ff */
[----:B------:R-:W-:Y:S01]  /*0470*/  VOTEU.ALL UP1, P0 ;  /* 0x00000000003f7886 */ /* 0x000fe20000020000 */
[----:B------:R-:W-:Y:S01]  /*0480*/  LOP3.LUT R9, R9, 0xfffffffc, RZ, 0xc0, !PT ;  /* 0xfffffffc09097812 */ /* 0x000fe200078ec0ff */
[----:B------:R-:W-:Y:S01]  /*0490*/  FMUL R13, R11, UR4 ;  /* 0x000000040b0d7c20 */ /* 0x000fe20008400000 */
[----:B------:R-:W1:Y:S01]  /*04a0*/  @!UP0 S2UR UR7, SR_CgaCtaId ;  /* 0x00000000000789c3 */ /* 0x000e620000008800 */
[----:B------:R-:W-:Y:S01]  /*04b0*/  IMAD.IADD R11, R5, 0x1, -R10 ;  /* 0x00000001050b7824 */ /* 0x000fe200078e0a0a */
[----:B0-----:R-:W-:Y:S01]  /*04c0*/  I2FP.F32.U32 R10, UR8 ;  /* 0x00000008000a7c45 */ /* 0x001fe20008201000 */
[----:B------:R-:W-:Y:S01]  /*04d0*/  IMAD.IADD R8, R0, 0x1, -R9 ;  /* 0x0000000100087824 */ /* 0x000fe200078e0a09 */
[----:B------:R-:W-:Y:S01]  /*04e0*/  ULDC UR4, c[0x0][0x150] ;  /* 0x0000540000047ab9 */ /* 0x000fe20000000800 */
[----:B------:R-:W0:Y:S01]  /*04f0*/  F2I.U32.TRUNC.NTZ R13, R13 ;  /* 0x0000000d000d7305 */ /* 0x000e22000020f000 */
[----:B------:R-:W-:Y:S01]  /*0500*/  SHF.R.S32.HI R0, RZ, 0x1f, R3 ;  /* 0x0000001fff007819 */ /* 0x000fe20000011403 */
[----:B------:R-:W-:Y:S01]  /*0510*/  FMUL R10, R10, UR4 ;  /* 0x000000040a0a7c20 */ /* 0x000fe20008400000 */
[----:B------:R-:W5:Y:S01]  /*0520*/  LDC R9, c[0x0][0x148] ;  /* 0x00005200ff097b82 */ /* 0x000f620000000800 */
[----:B------:R-:W-:Y:S01]  /*0530*/  IMAD R8, R11, 0x4, R8 ;  /* 0x000000040b087824 */ /* 0x000fe200078e0208 */
[----:B------:R-:W-:Y:S01]  /*0540*/  LEA.HI R0, R0, R3, RZ, 0x2 ;  /* 0x0000000300007211 */ /* 0x000fe200078f10ff */
[----:B------:R-:W-:Y:S01]  /*0550*/  UMOV UR4, 0x20 ;  /* 0x0000002000047882 */ /* 0x000fe20000000000 */
[----:B------:R-:W-:Y:S01]  /*0560*/  @!UP0 UMOV UR6, 0x400 ;  /* 0x0000040000068882 */ /* 0x000fe20000000000 */
[----:B------:R-:W4:Y:S01]  /*0570*/  F2I.U32.TRUNC.NTZ R10, R10 ;  /* 0x0000000a000a7305 */ /* 0x000f22000020f000 */
[----:B------:R-:W-:Y:S01]  /*0580*/  LOP3.LUT R0, R0, 0xfffffffc, RZ, 0xc0, !PT ;  /* 0xfffffffc00007812 */ /* 0x000fe200078ec0ff */
[----:B------:R-:W-:Y:S01]  /*0590*/  IMAD.SHL.U32 R19, R8, 0x4, RZ ;  /* 0x0000000408137824 */ /* 0x000fe200078e00ff */
[----:B------:R-:W-:-:S04]  /*05a0*/  @!UP0 UIADD3 UR4, -UR4, 0x100000, URZ ;  /* 0x0010000004048890 */ /* 0x000fc8000fffe13f */
[----:B------:R-:W-:Y:S02]  /*05b0*/  @!UP0 USHF.L.U32 UR5, UR4, 0xb, URZ ;  /* 0x0000000b04058899 */ /* 0x000fe4000800063f */
[----:B------:R-:W-:Y:S01]  /*05c0*/  @!UP0 USHF.L.U32 UR4, UR4, 0x1, URZ ;  /* 0x0000000104048899 */ /* 0x000fe2000800063f */
[----:B--2---:R-:W-:Y:S01]  /*05d0*/  ISETP.EQ.U32.AND P3, PT, R14, 0x1, PT ;  /* 0x000000010e00780c */ /* 0x004fe20003f62070 */
[----:B------:R-:W-:Y:S01]  /*05e0*/  IMAD.IADD R3, R3, 0x1, -R0 ;  /* 0x0000000103037824 */ /* 0x000fe200078e0a00 */
[----:B------:R-:W-:Y:S01]  /*05f0*/  LOP3.LUT R19, R8, 0xc, R19, 0x78, !PT ;  /* 0x0000000c08137812 */ /* 0x000fe200078e7813 */
[----:B0-----:R-:W-:Y:S02]  /*0600*/  IMAD.MOV R20, RZ, RZ, -R13 ;  /* 0x000000ffff147224 */ /* 0x001fe400078e0a0d */
[----:B------:R-:W-:Y:S01]  /*0610*/  VIADD R8, R2, 0xffffffff ;  /* 0xffffffff02087836 */ /* 0x000fe20000000000 */
[----:B-1----:R-:W-:Y:S01]  /*0620*/  @!UP0 ULEA UR6, UR7, UR6, 0x18 ;  /* 0x0000000607068291 */ /* 0x002fe2000f8ec03f */
[----:B------:R-:W-:Y:S01]  /*0630*/  ISETP.NE.AND P1, PT, R3, 0x3, PT ;  /* 0x000000030300780c */ /* 0x000fe20003f25270 */
[----:B------:R-:W-:Y:S01]  /*0640*/  VOTEU.ALL UP0, P0 ;  /* 0x00000000003f7886 */ /* 0x000fe20000000000 */
[----:B------:R-:W-:Y:S01]  /*0650*/  ISETP.LT.U32.AND P0, PT, R19, 0x2, !P2 ;  /* 0x000000021300780c */ /* 0x000fe20005701070 */
[----:B----4-:R-:W-:Y:S01]  /*0660*/  IMAD.MOV R7, RZ, RZ, -R10 ;  /* 0x000000ffff077224 */ /* 0x010fe200078e0a0a */
[----:B------:R-:W-:-:S02]  /*0670*/  ISETP.EQ.OR P1, PT, R3, RZ, !P1 ;  /* 0x000000ff0300720c */ /* 0x000fc40004f22670 */
[----:B------:R-:W-:Y:S01]  /*0680*/  ISETP.GE.U32.AND P5, PT, R8, 0x2, PT ;  /* 0x000000020800780c */ /* 0x000fe20003fa6070 */
[----:B-----5:R-:W-:Y:S01]  /*0690*/  IMAD R0, R9, R20, R4 ;  /* 0x0000001409007224 */ /* 0x020fe200078e0204 */
[----:B------:R-:W-:Y:S01]  /*06a0*/  ISETP.EQ.AND P1, PT, R2, RZ, P1 ;  /* 0x000000ff0200720c */ /* 0x000fe20000f22270 */
[----:B---3--:R-:W-:Y:S01]  /*06b0*/  IMAD R7, R12, R7, UR8 ;  /* 0x000000080c077e24 */ /* 0x008fe2000f8e0207 */
[----:B------:R-:W-:Y:S01]  /*06c0*/  ISETP.NE.AND P2, PT, R2, RZ, PT ;  /* 0x000000ff0200720c */ /* 0x000fe20003f45270 */
[----:B------:R-:W0:Y:S02]  /*06d0*/  FENCE.VIEW.ASYNC.S ;  /* 0x00000000000073c6 */ /* 0x000e240000000000 */
[----:B0-----:R0:W1:Y:S01]  /*06e0*/  @!UP0 SYNCS.EXCH.64 URZ, [UR6+0x60], UR4 ;  /* 0x00006004063f85b2 */ /* 0x0010620008000100 */
[----:B------:R-:W-:Y:S02]  /*06f0*/  ISETP.NE.AND P4, PT, R0, R19, PT ;  /* 0x000000130000720c */ /* 0x000fe40003f85270 */
[----:B------:R-:W-:-:S02]  /*0700*/  SEL R18, RZ, 0x1, !P1 ;  /* 0x00000001ff127807 */ /* 0x000fc40004800000 */
[----:B------:R-:W-:Y:S02]  /*0710*/  ISETP.EQ.OR P4, PT, R7, RZ, !P4 ;  /* 0x000000ff0700720c */ /* 0x000fe40006782670 */
[----:B------:R-:W-:Y:S02]  /*0720*/  LOP3.LUT R0, R94, 0x7f, RZ, 0xc0, !PT ;  /* 0x0000007f5e007812 */ /* 0x000fe400078ec0ff */
[----:B------:R-:W-:Y:S02]  /*0730*/  PLOP3.LUT P0, PT, P0, P4, PT, 0x80, 0x0 ;  /* 0x000000000000781c */ /* 0x000fe40000709070 */
[----:B------:R-:W-:Y:S02]  /*0740*/  SEL R18, R18, 0x2, P5 ;  /* 0x0000000212127807 */ /* 0x000fe40002800000 */
[----:B------:R-:W-:Y:S01]  /*0750*/  P2R R102, PR, RZ, 0x1 ;  /* 0x00000001ff667803 */ /* 0x000fe20000000000 */
[----:B------:R0:W2:Y:S01]  /*0760*/  @!UP1 SYNCS.EXCH.64 URZ, [UR6+0x68], UR4 ;  /* 0x00006804063f95b2 */ /* 0x0000a20008000100 */
[----:B------:R-:W-:Y:S01]  /*0770*/  NOP ;  /* 0x0000000000007918 */ /* 0x000fe20000000000 */
[----:B------:R-:W-:Y:S06]  /*0780*/  @!P3 BRA `(.L_x_3) ;  /* 0x000000000008b947 */ /* 0x000fec0003800000 */
[----:B-12---:R-:W-:Y:S01]  /*0790*/  UCGABAR_ARV ;  /* 0x00000000000079c7 */ /* 0x006fe20008000000 */
[----:B------:R-:W-:Y:S05]  /*07a0*/  BRA `(.L_x_4) ;  /* 0x0000000000047947 */ /* 0x000fea0003800000 */
.L_x_3:
[----:B-12---:R-:W-:Y:S01]  /*07b0*/  NOP ;  /* 0x0000000000007918 */ /* 0x006fe20000000000 */
.L_x_4:
[----:B------:R-:W1:Y:S01]  /*07c0*/  LDC R2, c[0x0][0x65c] ;  /* 0x00019700ff027b82 */ /* 0x000e620000000800 */
[----:B------:R-:W-:Y:S02]  /*07d0*/  IMAD.U32 R10, RZ, RZ, UR8 ;  /* 0x00000008ff0a7e24 */ /* 0x000fe4000f8e00ff */
[----:B------:R-:W-:Y:S01]  /*07e0*/  IMAD.MOV.U32 R11, RZ, RZ, RZ ;  /* 0x000000ffff0b7224 */ /* 0x000fe200078e00ff */
[----:B-1----:R-:W-:-:S04]  /*07f0*/  ISETP.NE.AND P1, PT, R2, 0x1, PT ;  /* 0x000000010200780c */ /* 0x002fc80003f25270 */
[----:B------:R-:W-:-:S09]  /*0800*/  P2R R5, PR, RZ, 0x2 ;  /* 0x00000002ff057803 */ /* 0x000fd20000000000 */
[----:B------:R-:W1:Y:S01]  /*0810*/  @P1 LDC R17, c[0x0][0x10] ;  /* 0x00000400ff111b82 */ /* 0x000e620000000800 */
[----:B------:R-:W-:Y:S02]  /*0820*/  @P1 IMAD.MOV.U32 R5, RZ, RZ, RZ ;  /* 0x000000ffff051224 */ /* 0x000fe400078e00ff */
[----:B------:R-:W-:-:S05]  /*0830*/  @P1 IMAD.MOV.U32 R15, RZ, RZ, RZ ;  /* 0x000000ffff0f1224 */ /* 0x000fca00078e00ff */
[----:B------:R-:W2:Y:S01]  /*0840*/  @!P1 LDC R13, c[0x0][0xc] ;  /* 0x00000300ff0d9b82 */ /* 0x000ea20000000800 */
[----:B0-----:R-:W-:Y:S01]  /*0850*/  ULDC UR4, c[0x0][0xc] ;  /* 0x0000030000047ab9 */ /* 0x001fe20000000800 */
[----:B------:R-:W-:Y:S01]  /*0860*/  ULDC UR5, c[0x0][0x10] ;  /* 0x0000040000057ab9 */ /* 0x000fe20000000800 */
[----:B------:R-:W-:Y:S01]  /*0870*/  ULDC UR6, c[0x0][0x14] ;  /* 0x0000050000067ab9 */ /* 0x000fe20000000800 */
[----:B------:R-:W-:-:S04]  /*0880*/  UIMAD.WIDE.U32 UR4, UR4, UR5, URZ ;  /* 0x00000005040472a5 */ /* 0x000fc8000f8e003f */
[----:B------:R-:W-:Y:S02]  /*0890*/  UIMAD.WIDE.U32 UR36, UR4, UR6, URZ ;  /* 0x00000006042472a5 */ /* 0x000fe4000f8e003f */
[----:B------:R-:W-:-:S04]  /*08a0*/  UIMAD UR42, UR5, UR6, URZ ;  /* 0x00000006052a72a4 */ /* 0x000fc8000f8e023f */
[----:B------:R-:W-:Y:S01]  /*08b0*/  UIADD3 UR42, UR37, UR42, URZ ;  /* 0x0000002a252a7290 */ /* 0x000fe2000fffe03f */
[----:B-1----:R-:W-:-:S04]  /*08c0*/  @P1 IMAD.WIDE.U32 R16, R17, UR8, R4 ;  /* 0x0000000811101c25 */ /* 0x002fc8000f8e0004 */
[----:B------:R-:W-:Y:S02]  /*08d0*/  @P1 IMAD.IADD R17, R17, 0x1, R15 ;  /* 0x0000000111111824 */ /* 0x000fe400078e020f */
[----:B--2---:R-:W-:-:S04]  /*08e0*/  @!P1 IMAD.WIDE.U32 R10, R4, R13, R10 ;  /* 0x0000000d040a9225 */ /* 0x004fc800078e000a */
[----:B------:R-:W-:Y:S02]  /*08f0*/  @!P1 IMAD.MOV.U32 R16, RZ, RZ, R10 ;  /* 0x000000ffff109224 */ /* 0x000fe400078e000a */
[----:B------:R-:W-:Y:S01]  /*0900*/  @!P1 IMAD.MOV.U32 R17, RZ, RZ, R11 ;  /* 0x000000ffff119224 */ /* 0x000fe200078e000b */
[----:B------:R-:W-:Y:S06]  /*0910*/  @!P3 BRA `(.L_x_5) ;  /* 0x00000000000cb947 */ /* 0x000fec0003800000 */
[----:B------:R-:W-:Y:S01]  /*0920*/  UCGABAR_WAIT ;  /* 0x0000000000007dc7 */ /* 0x000fe20008000000 */
[----:B------:R-:W-:Y:S01]  /*0930*/  CCTL.IVALL ;  /* 0x00000000ff00798f */ /* 0x000fe20002000000 */
[----:B------:R-:W-:Y:S05]  /*0940*/  BRA `(.L_x_6) ;  /* 0x0000000000047947 */ /* 0x000fea0003800000 */
.L_x_5:
[----:B------:R-:W-:Y:S06]  /*0950*/  BAR.SYNC.DEFER_BLOCKING 0x0 ;  /* 0x0000000000007b1d */ /* 0x000fec0000010000 */
.L_x_6:
[----:B------:R-:W-:Y:S05]  /*0960*/  @!P2 BRA `(.L_x_7) ;  /* 0x0000005c0090a947 */ /* 0x000fea0003800000 */
[----:B------:R-:W-:-:S13]  /*0970*/  ISETP.GT.U32.AND P0, PT, R8, 0x1, PT ;  /* 0x000000010800780c */ /* 0x000fda0003f04070 */
[----:B------:R-:W-:Y:S05]  /*0980*/  @P0 EXIT ;  /* 0x000000000000094d */ /* 0x000fea0003800000 */
[----:B------:R-:W-:Y:S01]  /*0990*/  ULDC.64 UR4, c[0x0][0x650] ;  /* 0x0001940000047ab9 */ /* 0x000fe20000000a00 */
[----:B------:R-:W-:Y:S01]  /*09a0*/  PRMT R3, RZ, 0x7610, R3 ;  /* 0x00007610ff037816 */ /* 0x000fe20000000003 */
[----:B------:R-:W-:Y:S01]  /*09b0*/  IMAD.MOV.U32 R101, RZ, RZ, -0x1 ;  /* 0xffffffffff657424 */ /* 0x000fe200078e00ff */
[----:B------:R-:W-:Y:S01]  /*09c0*/  ISETP.GE.U32.AND P0, PT, R16, UR4, PT ;  /* 0x0000000410007c0c */ /* 0x000fe2000bf06070 */
[----:B------:R-:W-:Y:S02]  /*09d0*/  IMAD.MOV.U32 R100, RZ, RZ, -0x1 ;  /* 0xffffffffff647424 */ /* 0x000fe400078e00ff */
[----:B------:R-:W-:Y:S01]  /*09e0*/  IMAD.MOV.U32 R99, RZ, RZ, -0x1 ;  /* 0xffffffffff637424 */ /* 0x000fe200078e00ff */
[----:B------:R-:W-:-:S13]  /*09f0*/  ISETP.GE.U32.AND.EX P0, PT, R17, UR5, PT, P0 ;  /* 0x0000000511007c0c */ /* 0x000fda000bf06100 */
[----:B------:R-:W-:Y:S05]  /*0a00*/  @P0 BRA `(.L_x_8) ;  /* 0x0000000400280947 */ /* 0x000fea0003800000 */
[----:B------:R-:W0:Y:S01]  /*0a10*/  LDC.64 R22, c[0x0][0x628] ;  /* 0x00018a00ff167b82 */ /* 0x000e220000000a00 */
[----:B------:R-:W-:Y:S02]  /*0a20*/  IMAD.MOV.U32 R10, RZ, RZ, R16 ;  /* 0x000000ffff0a7224 */ /* 0x000fe400078e0010 */
[----:B------:R-:W-:-:S05]  /*0a30*/  IMAD.MOV.U32 R11, RZ, RZ, R17 ;  /* 0x000000ffff0b7224 */ /* 0x000fca00078e0011 */
[----:B------:R-:W1:Y:S08]  /*0a40*/  LDC R8, c[0x0][0x630] ;  /* 0x00018c00ff087b82 */ /* 0x000e700000000800 */
[----:B------:R-:W2:Y:S01]  /*0a50*/  LDC.64 R24, c[0x0][0x620] ;  /* 0x00018800ff187b82 */ /* 0x000ea20000000a00 */
[----:B0-----:R-:W-:-:S04]  /*0a60*/  ISETP.NE.U32.AND P0, PT, R22, RZ, PT ;  /* 0x000000ff1600720c */ /* 0x001fc80003f05070 */
[----:B------:R-:W-:-:S13]  /*0a70*/  ISETP.NE.AND.EX P0, PT, R23, RZ, PT, P0 ;  /* 0x000000ff1700720c */ /* 0x000fda0003f05300 */
[----:B-12---:R-:W-:Y:S05]  /*0a80*/  @!P0 BRA `(.L_x_9) ;  /* 0x0000000000288947 */ /* 0x006fea0003800000 */
[----:B------:R-:W0:Y:S02]  /*0a90*/  LDC R3, c[0x0][0x634] ;  /* 0x00018d00ff037b82 */ /* 0x000e240000000800 */
[----:B0-----:R-:W-:-:S05]  /*0aa0*/  IADD3 R3, P0, R16, R3, RZ ;  /* 0x0000000310037210 */ /* 0x001fca0007f1e0ff */
[----:B------:R-:W-:-:S04]  /*0ab0*/  IMAD.X R21, RZ, RZ, R17, P0 ;  /* 0x000000ffff157224 */ /* 0x000fc800000e0611 */
[----:B------:R-:W-:-:S04]  /*0ac0*/  IMAD.WIDE.U32 R10, R21, R22, RZ ;  /* 0x00000016150a7225 */ /* 0x000fc800078e00ff */
[----:B------:R-:W-:-:S04]  /*0ad0*/  IMAD.WIDE.U32 R12, P0, R3, R23, R10 ;  /* 0x00000017030c7225 */ /* 0x000fc8000780000a */
[----:B------:R-:W-:-:S04]  /*0ae0*/  IMAD.WIDE.U32 R10, R3, R22, RZ ;  /* 0x00000016030a7225 */ /* 0x000fc800078e00ff */
[----:B------:R-:W-:Y:S01]  /*0af0*/  IMAD.X R15, RZ, RZ, RZ, P0 ;  /* 0x000000ffff0f7224 */ /* 0x000fe200000e06ff */
[----:B------:R-:W-:Y:S01]  /*0b00*/  IADD3 RZ, P0, R11, R12, RZ ;  /* 0x0000000c0bff7210 */ /* 0x000fe20007f1e0ff */
[----:B------:R-:W-:-:S04]  /*0b10*/  IMAD.MOV.U32 R14, RZ, RZ, R13 ;  /* 0x000000ffff0e7224 */ /* 0x000fc800078e000d */
[----:B------:R-:W-:-:S08]  /*0b20*/  IMAD.WIDE.U32.X R10, R21, R23, R14, P0 ;  /* 0x00000017150a7225 */ /* 0x000fd000000e040e */
.L_x_9:
[----:B------:R-:W0:Y:S01]  /*0b30*/  LDC.64 R28, c[0x0][0x640] ;  /* 0x00019000ff1c7b82 */ /* 0x000e220000000a00 */
[-CC-:B------:R-:W-:Y:S01]  /*0b40*/  SHF.R.U64 R99, R10, R8.reuse, R11.reuse ;  /* 0x000000080a637219 */ /* 0x180fe2000000120b */
[----:B------:R-:W-:Y:S01]  /*0b50*/  IMAD.MOV.U32 R23, RZ, RZ, 0x1 ;  /* 0x00000001ff177424 */ /* 0x000fe200078e00ff */
[----:B------:R-:W-:Y:S02]  /*0b60*/  SHF.R.U32.HI R3, RZ, R8, R11 ;  /* 0x00000008ff037219 */ /* 0x000fe4000001160b */
[----:B------:R-:W-:-:S03]  /*0b70*/  IADD3 R5, P0, RZ, -R99, RZ ;  /* 0x80000063ff057210 */ /* 0x000fc60007f1e0ff */
[----:B------:R-:W1:Y:S02]  /*0b80*/  LDC R12, c[0x0][0x618] ;  /* 0x00018600ff0c7b82 */ /* 0x000e640000000800 */
[----:B------:R-:W-:Y:S02]  /*0b90*/  IMAD.X R3, RZ, RZ, ~R3, P0 ;  /* 0x000000ffff037224 */ /* 0x000fe400000e0e03 */
[----:B------:R-:W-:-:S04]  /*0ba0*/  IMAD.WIDE.U32 R10, R5, R24, R16 ;  /* 0x00000018050a7225 */ /* 0x000fc800078e0010 */
[----:B------:R-:W2:Y:S01]  /*0bb0*/  LDC R22, c[0x0][0x608] ;  /* 0x00018200ff167b82 */ /* 0x000ea20000000800 */
[----:B------:R-:W-:Y:S02]  /*0bc0*/  IMAD R8, R3, R24, RZ ;  /* 0x0000001803087224 */ /* 0x000fe400078e02ff */
[----:B------:R-:W-:Y:S02]  /*0bd0*/  IMAD.MOV.U32 R3, RZ, RZ, -0x1 ;  /* 0xffffffffff037424 */ /* 0x000fe400078e00ff */
[----:B------:R-:W-:-:S03]  /*0be0*/  IMAD R5, R5, R25, R8 ;  /* 0x0000001905057224 */ /* 0x000fc600078e0208 */
[----:B------:R-:W3:Y:S01]  /*0bf0*/  LDC R26, c[0x0][0x658] ;  /* 0x00019600ff1a7b82 */ /* 0x000ee20000000800 */
[----:B------:R-:W-:Y:S01]  /*0c00*/  IMAD.IADD R5, R11, 0x1, R5 ;  /* 0x000000010b057824 */ /* 0x000fe200078e0205 */
[----:B0-----:R-:W-:-:S04]  /*0c10*/  ISETP.NE.U32.AND P0, PT, R28, RZ, PT ;  /* 0x000000ff1c00720c */ /* 0x001fc80003f05070 */
[----:B------:R-:W-:Y:S02]  /*0c20*/  ISETP.NE.AND.EX P0, PT, R29, RZ, PT, P0 ;  /* 0x000000ff1d00720c */ /* 0x000fe40003f05300 */
[----:B------:R-:W0:Y:S01]  /*0c30*/  LDC R24, c[0x0][0x600] ;  /* 0x00018000ff187b82 */ /* 0x000e220000000800 */
[-CC-:B-1----:R-:W-:Y:S02]  /*0c40*/  SHF.R.U64 R14, R10, R12.reuse, R5.reuse ;  /* 0x0000000c0a0e7219 */ /* 0x182fe40000001205 */
[----:B------:R-:W-:-:S05]  /*0c50*/  SHF.R.U32.HI R5, RZ, R12, R5 ;  /* 0x0000000cff057219 */ /* 0x000fca0000011605 */
[----:B------:R-:W1:Y:S01]  /*0c60*/  LDC R15, c[0x0][0x648] ;  /* 0x00019200ff0f7b82 */ /* 0x000e620000000800 */
[-CC-:B--2---:R-:W-:Y:S02]  /*0c70*/  SHF.R.U64 R27, R14, R22.reuse, R5.reuse ;  /* 0x000000160e1b7219 */ /* 0x184fe40000001205 */
[----:B------:R-:W-:Y:S01]  /*0c80*/  SHF.R.U32.HI R5, RZ, R22, R5 ;  /* 0x00000016ff057219 */ /* 0x000fe20000011605 */
[----:B------:R-:W-:-:S04]  /*0c90*/  IMAD R22, R9, R20, R4 ;  /* 0x0000001409167224 */ /* 0x000fc800078e0204 */
[----:B------:R-:W2:Y:S01]  /*0ca0*/  LDC R21, c[0x0][0x638] ;  /* 0x00018e00ff157b82 */ /* 0x000ea20000000800 */
[-CC-:B---3--:R-:W-:Y:S02]  /*0cb0*/  SHF.R.U64 R20, R27, R26.reuse, R5.reuse ;  /* 0x0000001a1b147219 */ /* 0x188fe40000001205 */
[-C--:B------:R-:W-:Y:S02]  /*0cc0*/  SHF.L.U32 R3, R3, R26.reuse, RZ ;  /* 0x0000001a03037219 */ /* 0x080fe400000006ff */
[----:B------:R-:W-:Y:S01]  /*0cd0*/  SHF.R.U32.HI R5, RZ, R26, R5 ;  /* 0x0000001aff057219 */ /* 0x000fe20000011605 */
[----:B------:R-:W-:Y:S01]  /*0ce0*/  IMAD.MOV.U32 R4, RZ, RZ, R20 ;  /* 0x000000ffff047224 */ /* 0x000fe200078e0014 */
[----:B------:R-:W-:Y:S01]  /*0cf0*/  LOP3.LUT R12, RZ, R3, RZ, 0x33, !PT ;  /* 0x00000003ff0c7212 */ /* 0x000fe200078e33ff */
[----:B------:R-:W3:Y:S01]  /*0d00*/  LDC R25, c[0x0][0x610] ;  /* 0x00018400ff197b82 */ /* 0x000ee20000000800 */
[----:B------:R-:W-:Y:S05]  /*0d10*/  @!P0 BRA `(.L_x_10) ;  /* 0x0000000000288947 */ /* 0x000fea0003800000 */
[----:B------:R-:W4:Y:S02]  /*0d20*/  LDC R3, c[0x0][0x64c] ;  /* 0x00019300ff037b82 */ /* 0x000f240000000800 */
[----:B----4-:R-:W-:-:S05]  /*0d30*/  IADD3 R3, P0, R20, R3, RZ ;  /* 0x0000000314037210 */ /* 0x010fca0007f1e0ff */
        /* <DEDUP_REMOVED lines=8> */
.L_x_10:
[----:B-1----:R-:W-:Y:S01]  /*0dc0*/  SHF.R.U64 R4, R4, R15, R5 ;  /* 0x0000000f04047219 */ /* 0x002fe20000001205 */
[----:B0-----:R-:W-:Y:S01]  /*0dd0*/  VIADD R5, R24, 0xffffffff ;  /* 0xffffffff18057836 */ /* 0x001fe20000000000 */
[----:B------:R-:W-:Y:S02]  /*0de0*/  SHF.L.U32 R3, R23, R26, RZ ;  /* 0x0000001a17037219 */ /* 0x000fe400000006ff */
[----:B------:R-:W-:Y:S01]  /*0df0*/  LOP3.LUT R12, R27, R12, RZ, 0xc0, !PT ;  /* 0x0000000c1b0c7212 */ /* 0x000fe200078ec0ff */
[----:B------:R-:W-:Y:S01]  /*0e00*/  IMAD.MOV R8, RZ, RZ, -R4 ;  /* 0x000000ffff087224 */ /* 0x000fe200078e0a04 */
[----:B------:R-:W-:-:S03]  /*0e10*/  SEL R7, R7, R22, !P1 ;  /* 0x0000001607077207 */ /* 0x000fc60004800000 */
[----:B------:R-:W-:Y:S01]  /*0e20*/  IMAD R12, R3, R4, R12 ;  /* 0x00000004030c7224 */ /* 0x000fe200078e020c */
[----:B------:R-:W-:Y:S01]  /*0e30*/  LOP3.LUT R4, R14, R5, RZ, 0xc0, !PT ;  /* 0x000000050e047212 */ /* 0x000fe200078ec0ff */
[----:B--2---:R-:W-:Y:S02]  /*0e40*/  IMAD R3, R8, R21, R20 ;  /* 0x0000001508037224 */ /* 0x004fe400078e0214 */
[----:B---3--:R-:W-:Y:S02]  /*0e50*/  IMAD R7, R12, R25, R7 ;  /* 0x000000190c077224 */ /* 0x008fe400078e0207 */
[----:B------:R-:W-:Y:S02]  /*0e60*/  IMAD.MOV.U32 R5, RZ, RZ, 0x1 ;  /* 0x00000001ff057424 */ /* 0x000fe400078e00ff */
[----:B------:R-:W-:-:S03]  /*0e70*/  IMAD R4, R3, R24, R4 ;  /* 0x0000001803047224 */ /* 0x000fc600078e0204 */
[----:B------:R-:W-:Y:S02]  /*0e80*/  PRMT R3, R5, 0x7610, R3 ;  /* 0x0000761005037816 */ /* 0x000fe40000000003 */
[----:B------:R-:W-:Y:S02]  /*0e90*/  SEL R100, R4, R7, !P1 ;  /* 0x0000000704647207 */ /* 0x000fe40004800000 */
[----:B------:R-:W-:-:S07]  /*0ea0*/  SEL R101, R7, R4, !P1 ;  /* 0x0000000407657207 */ /* 0x000fce0004800000 */
.L_x_8:
[----:B------:R-:W-:-:S08]  /*0eb0*/  NOP ;  /* 0x0000000000007918 */ /* 0x000fd00000000000 */
[----:B------:R-:W0:Y:S02]  /*0ec0*/  USETMAXREG.TRY_ALLOC.CTAPOOL UP0, 0xe8 ;  /* 0x000000e8000079c8 */ /* 0x000e240008000600 */
[----:B0-----:R-:W-:-:S13]  /*0ed0*/  PLOP3.LUT P0, PT, PT, PT, UP0, 0x80, 0x0 ;  /* 0x000000000000781c */ /* 0x001fda0003f0f008 */
[----:B------:R-:W-:Y:S05]  /*0ee0*/  @!P0 BRA `(.L_x_8) ;  /* 0xfffffffc00f08947 */ /* 0x000fea000383ffff */
[----:B------:R-:W-:Y:S01]  /*0ef0*/  ULDC.64 UR4, c[0x0][0x598] ;  /* 0x0001660000047ab9 */ /* 0x000fe20000000a00 */
[----:B------:R-:W-:Y:S01]  /*0f00*/  ULDC.64 UR38, c[0x0][0x208] ;  /* 0x0000820000267ab9 */ /* 0x000fe20000000a00 */
[----:B------:R-:W-:-:S04]  /*0f10*/  ISETP.NE.U32.AND P0, PT, RZ, UR4, PT ;  /* 0x00000004ff007c0c */ /* 0x000fc8000bf05070 */
[----:B------:R-:W-:-:S13]  /*0f20*/  ISETP.NE.AND.EX P0, PT, RZ, UR5, PT, P0 ;  /* 0x00000005ff007c0c */ /* 0x000fda000bf05300 */
[----:B------:R-:W-:Y:S05]  /*0f30*/  @!P0 BRA `(.L_x_11) ;  /* 0x00000000001c8947 */ /* 0x000fea0003800000 */
[----:B------:R-:W0:Y:S02]  /*0f40*/  LDC.64 R4, c[0x0][0x598] ;  /* 0x00016600ff047b82 */ /* 0x000e240000000a00 */
[----:B0-----:R-:W2:Y:S02]  /*0f50*/  LDG.E.64 R4, desc[UR38][R4.64] ;  /* 0x0000002604047981 */ /* 0x001ea4000c1e1b00 */
[----:B--2---:R-:W-:-:S04]  /*0f60*/  ISETP.NE.U32.AND P0, PT, R4, RZ, PT ;  /* 0x000000ff0400720c */ /* 0x004fc80003f05070 */
[----:B------:R-:W-:-:S13]  /*0f70*/  ISETP.NE.AND.EX P0, PT, R5, RZ, PT, P0 ;  /* 0x000000ff0500720c */ /* 0x000fda0003f05300 */
[----:B------:R-:W-:Y:S05]  /*0f80*/  @!P0 BRA `(.L_x_11) ;  /* 0x0000000000088947 */ /* 0x000fea0003800000 */
[----:B------:R0:W5:Y:S01]  /*0f90*/  LD.E R88, desc[UR38][R4.64] ;  /* 0x0000002604587980 */ /* 0x000162000c101900 */
[----:B------:R-:W-:Y:S05]  /*0fa0*/  BRA `(.L_x_12) ;  /* 0x0000000000247947 */ /* 0x000fea0003800000 */
.L_x_11:
[----:B------:R-:W-:Y:S02]  /*0fb0*/  ULDC.64 UR4, c[0x0][0x588] ;  /* 0x0001620000047ab9 */ /* 0x000fe40000000a00 */
[----:B------:R-:W-:-:S04]  /*0fc0*/  ISETP.NE.U32.AND P0, PT, RZ, UR4, PT ;  /* 0x00000004ff007c0c */ /* 0x000fc8000bf05070 */
[----:B------:R-:W-:-:S13]  /*0fd0*/  ISETP.NE.AND.EX P0, PT, RZ, UR5, PT, P0 ;  /* 0x00000005ff007c0c */ /* 0x000fda000bf05300 */
[----:B------:R-:W-:Y:S05]  /*0fe0*/  @!P0 BRA `(.L_x_13) ;  /* 0x00000000000c8947 */ /* 0x000fea0003800000 */
[----:B------:R-:W0:Y:S02]  /*0ff0*/  LDC.64 R88, c[0x0][0x588] ;  /* 0x00016200ff587b82 */ /* 0x000e240000000a00 */
[----:B0-----:R1:W5:Y:S01]  /*1000*/  LDG.E R88, desc[UR38][R88.64] ;  /* 0x0000002658587981 */ /* 0x001362000c1e1900 */
[----:B------:R-:W-:Y:S05]  /*1010*/  BRA `(.L_x_12) ;  /* 0x0000000000087947 */ /* 0x000fea0003800000 */
.L_x_13:
[----:B------:R-:W-:Y:S02]  /*1020*/  ULDC UR4, c[0x0][0x580] ;  /* 0x0001600000047ab9 */ /* 0x000fe40000000800 */
[----:B------:R-:W-:-:S07]  /*1030*/  IMAD.U32 R88, RZ, RZ, UR4 ;  /* 0x00000004ff587e24 */ /* 0x000fce000f8e00ff */
.L_x_12:
[----:B------:R-:W-:Y:S02]  /*1040*/  ULDC.64 UR4, c[0x0][0x5a0] ;  /* 0x0001680000047ab9 */ /* 0x000fe40000000a00 */
[----:B------:R-:W-:-:S04]  /*1050*/  ISETP.NE.U32.AND P0, PT, RZ, UR4, PT ;  /* 0x00000004ff007c0c */ /* 0x000fc8000bf05070 */
[----:B------:R-:W-:-:S13]  /*1060*/  ISETP.NE.AND.EX P0, PT, RZ, UR5, PT, P0 ;  /* 0x00000005ff007c0c */ /* 0x000fda000bf05300 */
[----:B------:R-:W-:Y:S05]  /*1070*/  @!P0 BRA `(.L_x_14) ;  /* 0x00000000001c8947 */ /* 0x000fea0003800000 */
[----:B0-----:R-:W0:Y:S02]  /*1080*/  LDC.64 R4, c[0x0][0x5a0] ;  /* 0x00016800ff047b82 */ /* 0x001e240000000a00 */
[----:B0-----:R-:W2:Y:S02]  /*1090*/  LDG.E.64 R4, desc[UR38][R4.64] ;  /* 0x0000002604047981 */ /* 0x001ea4000c1e1b00 */
[----:B--2---:R-:W-:-:S04]  /*10a0*/  ISETP.NE.U32.AND P0, PT, R4, RZ, PT ;  /* 0x000000ff0400720c */ /* 0x004fc80003f05070 */
[----:B------:R-:W-:-:S13]  /*10b0*/  ISETP.NE.AND.EX P0, PT, R5, RZ, PT, P0 ;  /* 0x000000ff0500720c */ /* 0x000fda0003f05300 */
[----:B------:R-:W-:Y:S05]  /*10c0*/  @!P0 BRA `(.L_x_14) ;  /* 0x0000000000088947 */ /* 0x000fea0003800000 */
[----:B-1----:R0:W5:Y:S01]  /*10d0*/  LD.E R89, desc[UR38][R4.64] ;  /* 0x0000002604597980 */ /* 0x002162000c101900 */
[----:B------:R-:W-:Y:S05]  /*10e0*/  BRA `(.L_x_15) ;  /* 0x0000000000247947 */ /* 0x000fea0003800000 */
.L_x_14:
[----:B------:R-:W-:Y:S02]  /*10f0*/  ULDC.64 UR4, c[0x0][0x590] ;  /* 0x0001640000047ab9 */ /* 0x000fe40000000a00 */
[----:B------:R-:W-:-:S04]  /*1100*/  ISETP.NE.U32.AND P0, PT, RZ, UR4, PT ;  /* 0x00000004ff007c0c */ /* 0x000fc8000bf05070 */
[----:B------:R-:W-:-:S13]  /*1110*/  ISETP.NE.AND.EX P0, PT, RZ, UR5, PT, P0 ;  /* 0x00000005ff007c0c */ /* 0x000fda000bf05300 */
[----:B------:R-:W-:Y:S05]  /*1120*/  @!P0 BRA `(.L_x_16) ;  /* 0x00000000000c8947 */ /* 0x000fea0003800000 */
[----:B0-----:R-:W1:Y:S02]  /*1130*/  LDC.64 R4, c[0x0][0x590] ;  /* 0x00016400ff047b82 */ /* 0x001e640000000a00 */
[----:B-1----:R1:W5:Y:S01]  /*1140*/  LDG.E R89, desc[UR38][R4.64] ;  /* 0x0000002604597981 */ /* 0x002362000c1e1900 */
[----:B------:R-:W-:Y:S05]  /*1150*/  BRA `(.L_x_15) ;  /* 0x0000000000087947 */ /* 0x000fea0003800000 */
.L_x_16:
[----:B------:R-:W-:Y:S02]  /*1160*/  ULDC UR4, c[0x0][0x584] ;  /* 0x0001610000047ab9 */ /* 0x000fe40000000800 */
[----:B-1----:R-:W-:-:S07]  /*1170*/  IMAD.U32 R89, RZ, RZ, UR4 ;  /* 0x00000004ff597e24 */ /* 0x002fce000f8e00ff */
.L_x_15:
[----:B------:R-:W-:-:S13]  /*1180*/  LOP3.LUT P0, RZ, R3, 0xff, RZ, 0xc0, !PT ;  /* 0x000000ff03ff7812 */ /* 0x000fda000780c0ff */
[----:B------:R-:W-:Y:S05]  /*1190*/  @!P0 EXIT ;  /* 0x000000000000894d */ /* 0x000fea0003800000 */
[----:B------:R-:W2:Y:S01]  /*11a0*/  LDC R92, c[0x0][0x658] ;  /* 0x00019600ff5c7b82 */ /* 0x000ea20000000800 */
[----:B------:R-:W-:Y:S01]  /*11b0*/  ULDC.64 UR6, c[0x0][0x288] ;  /* 0x0000a20000067ab9 */ /* 0x000fe20000000a00 */
[----:B------:R-:W-:Y:S01]  /*11c0*/  LOP3.LUT R6, R6, 0x1, RZ, 0xc0, !PT ;  /* 0x0000000106067812 */ /* 0x000fe200078ec0ff */
[----:B------:R-:W-:Y:S01]  /*11d0*/  UIADD3 UR4, UR7, 0x3f, URZ ;  /* 0x0000003f07047890 */ /* 0x000fe2000fffe03f */
[----:B------:R-:W-:Y:S01]  /*11e0*/  SHF.R.U32.HI R3, RZ, 0x2, R94 ;  /* 0x00000002ff037819 */ /* 0x000fe2000001165e */
[----:B01----:R-:W-:Y:S01]  /*11f0*/  IMAD.MOV.U32 R5, RZ, RZ, -0x1 ;  /* 0xffffffffff057424 */ /* 0x003fe200078e00ff */
[----:B------:R-:W-:Y:S01]  /*1200*/  SHF.R.U32.HI R0, RZ, 0x1, R0 ;  /* 0x00000001ff007819 */ /* 0x000fe20000011600 */
[----:B------:R-:W-:Y:S01]  /*1210*/  USHF.R.S32.HI UR5, URZ, 0x1f, UR4 ;  /* 0x0000001f3f057899 */ /* 0x000fe20008011404 */
[----:B------:R-:W0:Y:S01]  /*1220*/  LDC.64 R90, c[0x0][0x5c8] ;  /* 0x00017200ff5a7b82 */ /* 0x000e220000000a00 */
[----:B------:R-:W-:Y:S01]  /*1230*/  IMAD.SHL.U32 R22, R6, 0x40, RZ ;  /* 0x0000004006167824 */ /* 0x000fe200078e00ff */
[----:B------:R-:W-:Y:S01]  /*1240*/  LOP3.LUT R3, R3, 0x7, RZ, 0xc0, !PT ;  /* 0x0000000703037812 */ /* 0x000fe200078ec0ff */
[----:B------:R-:W-:Y:S01]  /*1250*/  ULEA.HI UR5, UR5, UR4, URZ, 0x6 ;  /* 0x0000000405057291 */ /* 0x000fe2000f8f303f */
[----:B------:R-:W-:Y:S01]  /*1260*/  LOP3.LUT R0, R0, 0x30, RZ, 0xc0, !PT ;  /* 0x0000003000007812 */ /* 0x000fe200078ec0ff */
[----:B------:R-:W-:Y:S01]  /*1270*/  IMAD.MOV.U32 R7, RZ, RZ, 0x1 ;  /* 0x00000001ff077424 */ /* 0x000fe200078e00ff */
[--C-:B------:R-:W-:Y:S01]  /*1280*/  LOP3.LUT R22, R22, 0x40, R3.reuse, 0xe2, !PT ;  /* 0x0000004016167812 */ /* 0x100fe200078ee203 */
[----:B------:R-:W-:Y:S01]  /*1290*/  USHF.R.S32.HI UR43, URZ, 0x6, UR5 ;  /* 0x000000063f2b7899 */ /* 0x000fe20008011405 */
[----:B------:R-:W1:Y:S01]  /*12a0*/  LDC R96, c[0x0][0x600] ;  /* 0x00018000ff607b82 */ /* 0x000e620000000800 */
[----:B------:R-:W-:Y:S01]  /*12b0*/  IADD3 R3, RZ, -R0, -R3 ;  /* 0x80000000ff037210 */ /* 0x000fe20007ffe803 */
[----:B------:R-:W-:Y:S01]  /*12c0*/  IMAD.U32 R4, RZ, RZ, UR6 ;  /* 0x00000006ff047e24 */ /* 0x000fe2000f8e00ff */
[C---:B------:R-:W-:Y:S01]  /*12d0*/  LOP3.LUT R93, R94.reuse, 0x3, RZ, 0xc0, !PT ;  /* 0x000000035e5d7812 */ /* 0x040fe200078ec0ff */
[----:B------:R-:W-:Y:S01]  /*12e0*/  UISETP.LT.AND UP0, UPT, UR43, 0x1, UPT ;  /* 0x000000012b00788c */ /* 0x000fe2000bf01270 */
[----:B------:R-:W-:Y:S01]  /*12f0*/  LOP3.LUT R95, R94, 0x80, RZ, 0xc0, !PT ;  /* 0x000000805e5f7812 */ /* 0x000fe200078ec0ff */
[----:B------:R-:W-:Y:S01]  /*1300*/  IMAD R3, R6, -0x40, R3 ;  /* 0xffffffc006037824 */ /* 0x000fe200078e0203 */
[----:B------:R-:W-:Y:S01]  /*1310*/  ULDC UR4, c[0x0][0x284] ;  /* 0x0000a10000047ab9 */ /* 0x000fe20000000800 */
[----:B--2---:R-:W-:Y:S01]  /*1320*/  SHF.L.U32 R5, R5, R92, RZ ;  /* 0x0000005c05057219 */ /* 0x004fe200000006ff */
[----:B------:R-:W-:Y:S01]  /*1330*/  USEL UR44, UR43, 0x1, UP0 ;  /* 0x000000012b2c7887 */ /* 0x000fe20008000000 */
[----:B------:R-:W-:Y:S01]  /*1340*/  IMAD R93, R93, -0x2, R4 ;  /* 0xfffffffe5d5d7824 */ /* 0x000fe200078e0204 */
[----:B------:R-:W-:Y:S01]  /*1350*/  LOP3.LUT R22, R22, R0, RZ, 0xfc, !PT ;  /* 0x0000000016167212 */ /* 0x000fe200078efcff */
[----:B------:R-:W-:Y:S01]  /*1360*/  IMAD.SHL.U32 R94, R94, 0x2, RZ ;  /* 0x000000025e5e7824 */ /* 0x000fe200078e00ff */
[----:B------:R-:W-:Y:S01]  /*1370*/  SHF.L.U32 R92, R7, R92, RZ ;  /* 0x0000005c075c7219 */ /* 0x000fe200000006ff */
[----:B------:R-:W-:Y:S01]  /*1380*/  VIADD R98, R3, UR4 ;  /* 0x0000000403627c36 */ /* 0x000fe20008000000 */
[----:B------:R-:W-:Y:S01]  /*1390*/  LOP3.LUT R103, R18, 0x1, RZ, 0xfc, !PT ;  /* 0x0000000112677812 */ /* 0x000fe200078efcff */
[----:B------:R-:W-:Y:S01]  /*13a0*/  IMAD.MOV.U32 R23, RZ, RZ, RZ ;  /* 0x000000ffff177224 */ /* 0x000fe200078e00ff */
[C---:B0-----:R-:W-:Y:S01]  /*13b0*/  SHF.L.U64.HI R91, R90.reuse, 0x3, R91 ;  /* 0x000000035a5b7819 */ /* 0x041fe2000001025b */
[----:B------:R-:W-:Y:S01]  /*13c0*/  IMAD.SHL.U32 R90, R90, 0x8, RZ ;  /* 0x000000085a5a7824 */ /* 0x000fe200078e00ff */
[----:B------:R-:W-:Y:S01]  /*13d0*/  SHF.R.U32.HI R95, RZ, 0x7, R95 ;  /* 0x00000007ff5f7819 */ /* 0x000fe2000001165f */
[----:B------:R-:W-:Y:S01]  /*13e0*/  UIADD3 UR44, UR43, -UR44, URZ ;  /* 0x8000002c2b2c7290 */ /* 0x000fe2000fffe03f */
[----:B------:R-:W-:Y:S01]  /*13f0*/  LOP3.LUT R97, RZ, R5, RZ, 0x33, !PT ;  /* 0x00000005ff617212 */ /* 0x000fe200078e33ff */
[----:B------:R-:W-:Y:S01]  /*1400*/  UMOV UR40, URZ ;  /* 0x0000003f00287c82 */ /* 0x000fe20008000000 */
[----:B------:R-:W-:Y:S01]  /*1410*/  UMOV UR41, URZ ;  /* 0x0000003f00297c82 */ /* 0x000fe20008000000 */
[----:B-1----:R-:W-:-:S08]  /*1420*/  VIADD R96, R96, 0xffffffff ;  /* 0xffffffff60607836 */ /* 0x002fd00000000000 */
.L_x_162:
[----:B0-----:R-:W0:Y:S01]  /*1430*/  SHFL.IDX PT, R0, R95, RZ, 0x1f ;  /* 0x00001fff5f007589 */ /* 0x001e2200000e0000 */
[----:B-1----:R-:W1:Y:S01]  /*1440*/  S2UR UR7, SR_CgaCtaId ;  /* 0x00000000000779c3 */ /* 0x002e620000008800 */
[----:B------:R-:W-:Y:S01]  /*1450*/  UMOV UR6, 0x400 ;  /* 0x0000040000067882 */ /* 0x000fe20000000000 */
[----:B0-----:R-:W-:Y:S01]  /*1460*/  R2UR UR4, R0 ;  /* 0x00000000000472ca */ /* 0x001fe200000e0000 */
[----:B-1----:R-:W-:-:S12]  /*1470*/  ULEA UR6, UR7, UR6, 0x18 ;  /* 0x0000000607067291 */ /* 0x002fd8000f8ec03f */
[----:B------:R-:W-:-:S04]  /*1480*/  ULEA.HI UR5, UR4, UR4, URZ, 0x1 ;  /* 0x0000000404057291 */ /* 0x000fc8000f8f083f */
[----:B------:R-:W-:-:S04]  /*1490*/  ULOP3.LUT UR5, UR5, 0x7fffe, URZ, 0xc0, !UPT ;  /* 0x0007fffe05057892 */ /* 0x000fc8000f8ec03f */
[----:B------:R-:W-:-:S03]  /*14a0*/  UIADD3 UR5, UR4, -UR5, URZ ;  /* 0x8000000504057290 */ /* 0x000fc6000fffe03f */
[----:B------:R-:W-:Y:S01]  /*14b0*/  ULDC UR4, c[0x0][0x28c] ;  /* 0x0000a30000047ab9 */ /* 0x000fe20000000800 */
[----:B------:R-:W-:Y:S01]  /*14c0*/  ULEA UR5, UR5, UR6, 0xd ;  /* 0x0000000605057291 */ /* 0x000fe2000f8e683f */
[----:B------:R-:W-:-:S03]  /*14d0*/  ISETP.LT.AND P0, PT, RZ, UR4, PT ;  /* 0x00000004ff007c0c */ /* 0x000fc6000bf01270 */
[----:B------:R-:W-:-:S04]  /*14e0*/  UIADD3 UR5, UR5, 0x100, URZ ;  /* 0x0000010005057890 */ /* 0x000fc8000fffe03f */
[----:B------:R-:W-:-:S04]  /*14f0*/  USHF.R.U32.HI UR5, URZ, 0x4, UR5 ;  /* 0x000000043f057899 */ /* 0x000fc80008011605 */
[----:B------:R-:W-:-:S04]  /*1500*/  ULOP3.LUT UR5, UR5, 0x3fff, URZ, 0xc0, !UPT ;  /* 0x00003fff05057892 */ /* 0x000fc8000f8ec03f */
[----:B------:R-:W-:Y:S01]  /*1510*/  ULOP3.LUT UR45, UR5, 0x10000, URZ, 0xfc, !UPT ;  /* 0x00010000052d7892 */ /* 0x000fe2000f8efc3f */
[----:B--2345:R-:W-:Y:S11]  /*1520*/  @P0 BRA `(.L_x_17) ;  /* 0x0000000000400947 */ /* 0x03cff60003800000 */
[----:B------:R-:W-:Y:S01]  /*1530*/  MOV R0, 0x0 ;  /* 0x0000000000007802 */ /* 0x000fe20000000f00 */
[----:B------:R-:W-:Y:S01]  /*1540*/  ULDC.64 UR4, c[0x4][0x68] ;  /* 0x01001a0000047ab9 */ /* 0x000fe20000000a00 */
[----:B------:R-:W-:Y:S01]  /*1550*/  ULDC.64 UR6, c[0x4][0x8] ;  /* 0x0100020000067ab9 */ /* 0x000fe20000000a00 */
[----:B------:R-:W-:Y:S01]  /*1560*/  IMAD.U32 R4, RZ, RZ, UR4 ;  /* 0x00000004ff047e24 */ /* 0x000fe2000f8e00ff */
[----:B------:R0:W1:Y:S01]  /*1570*/  LDC.64 R14, c[0x4][R0] ;  /* 0x01000000000e7b82 */ /* 0x0000620000000a00 */
[----:B------:R-:W-:Y:S01]  /*1580*/  IMAD.U32 R5, RZ, RZ, UR5 ;  /* 0x00000005ff057e24 */ /* 0x000fe2000f8e00ff */
[----:B------:R-:W-:Y:S01]  /*1590*/  ULDC.64 UR4, c[0x4][0x70] ;  /* 0x01001c0000047ab9 */ /* 0x000fe20000000a00 */
[----:B------:R-:W-:Y:S02]  /*15a0*/  IMAD.U32 R10, RZ, RZ, UR6 ;  /* 0x00000006ff0a7e24 */ /* 0x000fe4000f8e00ff */
[----:B------:R-:W-:Y:S02]  /*15b0*/  IMAD.U32 R6, RZ, RZ, UR4 ;  /* 0x00000004ff067e24 */ /* 0x000fe4000f8e00ff */
[----:B------:R-:W-:-:S02]  /*15c0*/  IMAD.U32 R7, RZ, RZ, UR5 ;  /* 0x00000005ff077e24 */ /* 0x000fc4000f8e00ff */
[----:B------:R-:W-:Y:S02]  /*15d0*/  IMAD.U32 R11, RZ, RZ, UR7 ;  /* 0x00000007ff0b7e24 */ /* 0x000fe4000f8e00ff */
[----:B------:R-:W-:Y:S02]  /*15e0*/  IMAD.MOV.U32 R8, RZ, RZ, 0x1e1 ;  /* 0x000001e1ff087424 */ /* 0x000fe400078e00ff */
[----:B------:R-:W-:Y:S02]  /*15f0*/  IMAD.MOV.U32 R12, RZ, RZ, 0x1 ;  /* 0x00000001ff0c7424 */ /* 0x000fe400078e00ff */
[----:B0-----:R-:W-:-:S07]  /*1600*/  IMAD.MOV.U32 R13, RZ, RZ, RZ ;  /* 0x000000ffff0d7224 */ /* 0x001fce00078e00ff */
[----:B------:R-:W-:-:S07]  /*1610*/  LEPC R20, `(.L_x_17) ;  /* 0x000000001014794e */ /* 0x000fce0000000000 */
[----:B-1---5:R-:W-:Y:S05]  /*1620*/  CALL.ABS.NOINC R14 ;  /* 0x000000000e007343 */ /* 0x022fea0003c00000 */
.L_x_17:
[----:B------:R-:W-:-:S13]  /*1630*/  ISETP.NE.AND P0, PT, R103, 0x3, PT ;  /* 0x000000036700780c */ /* 0x000fda0003f05270 */
[----:B------:R-:W-:Y:S05]  /*1640*/  @!P0 BRA `(.L_x_18) ;  /* 0x0000000000048947 */ /* 0x000fea0003800000 */
[----:B------:R-:W-:Y:S01]  /*1650*/  BPT.TRAP 0x1 ;  /* 0x000000040000795c */ /* 0x000fe20000300000 */
.L_x_18:
[----:B------:R-:W0:Y:S01]  /*1660*/  S2UR UR5, SR_CgaCtaId ;  /* 0x00000000000579c3 */ /* 0x000e220000008800 */
[----:B------:R-:W-:Y:S01]  /*1670*/  UMOV UR4, 0x400 ;  /* 0x0000040000047882 */ /* 0x000fe20000000000 */
[----:B------:R-:W-:Y:S02]  /*1680*/  IMAD.U32 R0, RZ, RZ, UR40 ;  /* 0x00000028ff007e24 */ /* 0x000fe4000f8e00ff */
[----:B------:R-:W-:-:S03]  /*1690*/  IMAD.U32 R3, RZ, RZ, UR41 ;  /* 0x00000029ff037e24 */ /* 0x000fc6000f8e00ff */
[----:B------:R-:W-:Y:S01]  /*16a0*/  SHF.L.U32 R0, R0, 0x1f, RZ ;  /* 0x0000001f00007819 */ /* 0x000fe200000006ff */
[----:B0-----:R-:W-:-:S06]  /*16b0*/  ULEA UR4, UR5, UR4, 0x18 ;  /* 0x0000000405047291 */ /* 0x001fcc000f8ec03f */
[----:B------:R-:W-:-:S04]  /*16c0*/  IMAD.U32 R6, RZ, RZ, UR4 ;  /* 0x00000004ff067e24 */ /* 0x000fc8000f8e00ff */
[----:B------:R-:W-:-:S04]  /*16d0*/  IMAD R3, R3, 0x8, R6 ;  /* 0x0000000803037824 */ /* 0x000fc800078e0206 */
[----:B------:R0:W1:Y:S01]  /*16e0*/  SYNCS.PHASECHK.TRANS64.TRYWAIT P1, [R3+URZ], R0 ;  /* 0x00000000030075a7 */ /* 0x000062000802017f */
[----:B------:R-:W-:Y:S05]  /*16f0*/  @!P0 BRA `(.L_x_19) ;  /* 0x0000000000048947 */ /* 0x000fea0003800000 */
[----:B------:R-:W-:Y:S01]  /*1700*/  BPT.TRAP 0x1 ;  /* 0x000000040000795c */ /* 0x000fe20000300000 */
.L_x_19:
[----:B------:R-:W-:-:S05]  /*1710*/  IMAD.U32 R4, RZ, RZ, UR44 ;  /* 0x0000002cff047e24 */ /* 0x000fca000f8e00ff */
[----:B------:R-:W-:Y:S01]  /*1720*/  ISETP.GE.AND P2, PT, R4, 0x1, PT ;  /* 0x000000010400780c */ /* 0x000fe20003f46270 */
[----:B-1----:R-:W-:-:S12]  /*1730*/  @P1 BRA `(.L_x_20) ;  /* 0x0000000000081947 */ /* 0x002fd80003800000 */
[----:B------:R-:W1:Y:S02]  /*1740*/  SYNCS.PHASECHK.TRANS64.TRYWAIT P1, [R3+URZ], R0 ;  /* 0x00000000030075a7 */ /* 0x000e64000802017f */
[----:B-1----:R-:W-:Y:S05]  /*1750*/  @!P1 BRA `(.L_x_21) ;  /* 0x0000006400849947 */ /* 0x002fea0003800000 */
.L_x_20:
[----:B------:R-:W-:Y:S05]  /*1760*/  WARPSYNC.ALL ;  /* 0x0000000000007948 */ /* 0x000fea0003800000 */
[----:B------:R-:W-:Y:S01]  /*1770*/  R2UR UR4, R6 ;  /* 0x00000000060472ca */ /* 0x000fe200000e0000 */
[----:B------:R-:W-:Y:S01]  /*1780*/  ULEA UR5, UR41, UR45, 0xa ;  /* 0x0000002d29057291 */ /* 0x000fe2000f8e503f */
[----:B------:R-:W-:Y:S01]  /*1790*/  WARPGROUP.ARRIVE ;  /* 0x00000000000079c5 */ /* 0x000fe20000000000 */
[----:B------:R-:W-:Y:S01]  /*17a0*/  UMOV UR9, 0x40000040 ;  /* 0x4000004000097882 */ /* 0x000fe20000000000 */
[----:B------:R-:W-:-:S04]  /*17b0*/  UMOV UR11, 0x40000040 ;  /* 0x40000040000b7882 */ /* 0x000fc80000000000 */
[----:B------:R-:W-:-:S05]  /*17c0*/  UMOV UR8, UR5 ;  /* 0x0000000500087c82 */ /* 0x000fca0008000000 */
[----:B------:R-:W-:-:S04]  /*17d0*/  UIADD3 UR4, UR4, 0x14100, URZ ;  /* 0x0001410004047890 */ /* 0x000fc8000fffe03f */
[----:B------:R-:W-:-:S04]  /*17e0*/  USHF.R.U32.HI UR4, URZ, 0x4, UR4 ;  /* 0x000000043f047899 */ /* 0x000fc80008011604 */
[----:B------:R-:W-:-:S04]  /*17f0*/  ULOP3.LUT UR4, UR4, 0x3fff, URZ, 0xc0, !UPT ;  /* 0x00003fff04047892 */ /* 0x000fc8000f8ec03f */
[----:B------:R-:W-:-:S04]  /*1800*/  ULOP3.LUT UR4, UR4, 0x10000, URZ, 0xfc, !UPT ;  /* 0x0001000004047892 */ /* 0x000fc8000f8efc3f */
[----:B------:R-:W-:-:S07]  /*1810*/  ULEA UR6, UR41, UR4, 0xa ;  /* 0x0000000429067291 */ /* 0x000fce000f8e503f */
[----:B------:R-:W-:Y:S02]  /*1820*/  UMOV UR10, UR6 ;  /* 0x00000006000a7c82 */ /* 0x000fe40008000000 */
[----:B------:R-:W-:Y:S01]  /*1830*/  HGMMA.64x128x16.F32 R24, gdesc[UR8], RZ, !UPT, gsb0 ;  /* 0x01e00000081879f0 */ /* 0x000fe2000c0008ff */
[----:B------:R-:W-:Y:S02]  /*1840*/  UIADD3 UR8, UR5, 0x2, URZ ;  /* 0x0000000205087890 */ /* 0x000fe4000fffe03f */
[----:B------:R-:W-:Y:S01]  /*1850*/  UIADD3 UR10, UR6, 0x2, URZ ;  /* 0x00000002060a7890 */ /* 0x000fe2000fffe03f */
[----:B------:R-:W-:Y:S01]  /*1860*/  UMOV UR9, 0x40000040 ;  /* 0x4000004000097882 */ /* 0x000fe20000000000 */
[----:B------:R-:W-:Y:S01]  /*1870*/  UMOV UR11, 0x40000040 ;  /* 0x40000040000b7882 */ /* 0x000fe20000000000 */
[----:B------:R-:W-:Y:S02]  /*1880*/  WARPGROUP.DEPBAR.LE gsb0, 0x0 ;  /* 0x00008000000079c5 */ /* 0x000fe40000010000 */
[----:B------:R-:W-:-:S06]  /*1890*/  WARPGROUP.ARRIVE ;  /* 0x00000000000079c5 */ /* 0x000fcc0000000000 */
[----:B------:R-:W-:Y:S01]  /*18a0*/  HGMMA.64x128x16.F32 R24, gdesc[UR8], R24, gsb0 ;  /* 0x01e00000081879f0 */ /* 0x000fe20008000818 */
        /* <DEDUP_REMOVED lines=13> */
[----:B------:R-:W-:Y:S03]  /*1980*/  HGMMA.64x128x16.F32 R24, gdesc[UR8], R24, gsb0 ;  /* 0x01e00000081879f0 */ /* 0x000fe60008000818 */
[----:B------:R-:W-:Y:S02]  /*1990*/  WARPGROUP.DEPBAR.LE gsb0, 0x0 ;  /* 0x00008000000079c5 */ /* 0x000fe40000010000 */
[----:B------:R-:W-:Y:S05]  /*19a0*/  @!P2 BRA `(.L_x_22) ;  /* 0x000000040028a947 */ /* 0x000fea0003800000 */
[----:B------:R-:W-:Y:S01]  /*19b0*/  UIADD3 UR5, UR41, 0x1, URZ ;  /* 0x0000000129057890 */ /* 0x000fe2000fffe03f */
[----:B01----:R-:W-:Y:S02]  /*19c0*/  IMAD.U32 R0, RZ, RZ, UR44 ;  /* 0x0000002cff007e24 */ /* 0x003fe4000f8e00ff */
[----:B------:R-:W-:Y:S01]  /*19d0*/  IMAD.U32 R3, RZ, RZ, UR41 ;  /* 0x00000029ff037e24 */ /* 0x000fe2000f8e00ff */
[----:B------:R-:W-:-:S04]  /*19e0*/  UISETP.NE.AND UP0, UPT, UR5, 0x5, UPT ;  /* 0x000000050500788c */ /* 0x000fc8000bf05270 */
[----:B------:R-:W-:Y:S02]  /*19f0*/  USEL UR6, URZ, 0x1, UP0 ;  /* 0x000000013f067887 */ /* 0x000fe40008000000 */
[----:B------:R-:W-:Y:S02]  /*1a00*/  USEL UR5, UR5, URZ, UP0 ;  /* 0x0000003f05057287 */ /* 0x000fe40008000000 */
[----:B------:R-:W-:-:S06]  /*1a10*/  ULOP3.LUT UR6, UR40, UR6, URZ, 0x3c, !UPT ;  /* 0x0000000628067292 */ /* 0x000fcc000f8e3c3f */
[----:B------:R-:W-:-:S07]  /*1a20*/  IMAD.U32 R7, RZ, RZ, UR6 ;  /* 0x00000006ff077e24 */ /* 0x000fce000f8e00ff */
.L_x_29:
[----:B------:R-:W-:Y:S05]  /*1a30*/  @!P0 BRA `(.L_x_23) ;  /* 0x0000000000048947 */ /* 0x000fea0003800000 */
[----:B------:R-:W-:Y:S01]  /*1a40*/  BPT.TRAP 0x1 ;  /* 0x000000040000795c */ /* 0x000fe20000300000 */
.L_x_23:
[----:B------:R-:W0:Y:S01]  /*1a50*/  S2UR UR7, SR_CgaCtaId ;  /* 0x00000000000779c3 */ /* 0x000e220000008800 */
[----:B------:R-:W-:Y:S01]  /*1a60*/  UMOV UR6, 0x400 ;  /* 0x0000040000067882 */ /* 0x000fe20000000000 */
[----:B------:R-:W-:Y:S01]  /*1a70*/  IMAD.U32 R5, RZ, RZ, UR5 ;  /* 0x00000005ff057e24 */ /* 0x000fe2000f8e00ff */
[----:B------:R-:W-:Y:S01]  /*1a80*/  SHF.L.U32 R4, R7, 0x1f, RZ ;  /* 0x0000001f07047819 */ /* 0x000fe200000006ff */
[----:B0-----:R-:W-:-:S06]  /*1a90*/  ULEA UR6, UR7, UR6, 0x18 ;  /* 0x0000000607067291 */ /* 0x001fcc000f8ec03f */
[----:B------:R-:W-:-:S04]  /*1aa0*/  IMAD.U32 R6, RZ, RZ, UR6 ;  /* 0x00000006ff067e24 */ /* 0x000fc8000f8e00ff */
[----:B------:R-:W-:-:S04]  /*1ab0*/  IMAD R5, R5, 0x8, R6 ;  /* 0x0000000805057824 */ /* 0x000fc800078e0206 */
[----:B------:R0:W1:Y:S01]  /*1ac0*/  SYNCS.PHASECHK.TRANS64.TRYWAIT P1, [R5+URZ], R4 ;  /* 0x00000004050075a7 */ /* 0x000062000802017f */
[----:B------:R-:W-:Y:S05]  /*1ad0*/  @!P0 BRA `(.L_x_24) ;  /* 0x0000000000048947 */ /* 0x000fea0003800000 */
[----:B------:R-:W-:Y:S01]  /*1ae0*/  BPT.TRAP 0x1 ;  /* 0x000000040000795c */ /* 0x000fe20000300000 */
.L_x_24:
[----:B-1----:R-:W-:Y:S05]  /*1af0*/  @P1 BRA `(.L_x_25) ;  /* 0x0000000000081947 */ /* 0x002fea0003800000 */
[----:B------:R-:W1:Y:S02]  /*1b00*/  SYNCS.PHASECHK.TRANS64.TRYWAIT P1, [R5+URZ], R4 ;  /* 0x00000004050075a7 */ /* 0x000e64000802017f */
[----:B-1----:R-:W-:Y:S05]  /*1b10*/  @!P1 BRA `(.L_x_26) ;  /* 0x0000006000a89947 */ /* 0x002fea0003800000 */
.L_x_25:
[----:B------:R-:W-:Y:S01]  /*1b20*/  ULEA UR6, UR5, UR45, 0xa ;  /* 0x0000002d05067291 */ /* 0x000fe2000f8e503f */
[----:B------:R-:W-:Y:S01]  /*1b30*/  WARPGROUP.ARRIVE ;  /* 0x00000000000079c5 */ /* 0x000fe20000000000 */
[----:B------:R-:W-:Y:S01]  /*1b40*/  ULEA UR7, UR5, UR4, 0xa ;  /* 0x0000000405077291 */ /* 0x000fe2000f8e503f */
[----:B------:R-:W-:Y:S01]  /*1b50*/  UMOV UR9, 0x40000040 ;  /* 0x4000004000097882 */ /* 0x000fe20000000000 */
[----:B------:R-:W-:-:S03]  /*1b60*/  UMOV UR11, 0x40000040 ;  /* 0x40000040000b7882 */ /* 0x000fc60000000000 */
[----:B------:R-:W-:Y:S02]  /*1b70*/  UMOV UR8, UR6 ;  /* 0x0000000600087c82 */ /* 0x000fe40008000000 */
[----:B------:R-:W-:Y:S02]  /*1b80*/  UMOV UR10, UR7 ;  /* 0x00000007000a7c82 */ /* 0x000fe40008000000 */
[----:B------:R-:W-:Y:S01]  /*1b90*/  HGMMA.64x128x16.F32 R24, gdesc[UR8], R24, gsb0 ;  /* 0x01e00000081879f0 */ /* 0x000fe20008000818 */
[----:B------:R-:W-:Y:S02]  /*1ba0*/  UIADD3 UR8, UR6, 0x2, URZ ;  /* 0x0000000206087890 */ /* 0x000fe4000fffe03f */
[----:B------:R-:W-:Y:S01]  /*1bb0*/  UIADD3 UR10, UR7, 0x2, URZ ;  /* 0x00000002070a7890 */ /* 0x000fe2000fffe03f */
[----:B------:R-:W-:Y:S01]  /*1bc0*/  UMOV UR9, 0x40000040 ;  /* 0x4000004000097882 */ /* 0x000fe20000000000 */
[----:B------:R-:W-:Y:S01]  /*1bd0*/  UMOV UR11, 0x40000040 ;  /* 0x40000040000b7882 */ /* 0x000fe20000000000 */
[----:B------:R-:W-:-:S02]  /*1be0*/  WARPGROUP.DEPBAR.LE gsb0, 0x0 ;  /* 0x00008000000079c5 */ /* 0x000fc40000010000 */
        /* <DEDUP_REMOVED lines=18> */
[----:B------:R-:W-:Y:S01]  /*1d10*/  BPT.TRAP 0x1 ;  /* 0x000000040000795c */ /* 0x000fe20000300000 */
.L_x_27:
[----:B------:R-:W-:-:S13]  /*1d20*/  ISETP.NE.AND P1, PT, R102, RZ, PT ;  /* 0x000000ff6600720c */ /* 0x000fda0003f25270 */
[----:B01----:R-:W-:-:S04]  /*1d30*/  @P1 IMAD R4, R3, 0x8, R6 ;  /* 0x0000000803041824 */ /* 0x003fc800078e0206 */
[----:B------:R-:W-:-:S05]  /*1d40*/  @P1 VIADD R4, R4, 0x28 ;  /* 0x0000002804041836 */ /* 0x000fca0000000000 */
[----:B------:R-:W-:-:S04]  /*1d50*/  @P1 PRMT R4, R19, 0x654, R4 ;  /* 0x0000065413041816 */ /* 0x000fc80000000004 */
[----:B------:R0:W-:Y:S01]  /*1d60*/  @P1 SYNCS.ARRIVE.TRANS64.RED.A1T0 RZ, [R4+URZ], RZ ;  /* 0x000000ff04ff19a7 */ /* 0x0001e2000810043f */
[----:B------:R-:W-:-:S13]  /*1d70*/  ISETP.GT.U32.AND P1, PT, R18, 0x1, PT ;  /* 0x000000011200780c */ /* 0x000fda0003f24070 */
[----:B0-----:R-:W-:Y:S05]  /*1d80*/  @P1 BRA `(.L_x_28) ;  /* 0x0000000000041947 */ /* 0x001fea0003800000 */
[----:B------:R-:W-:Y:S01]  /*1d90*/  BPT.TRAP 0x1 ;  /* 0x000000040000795c */ /* 0x000fe20000300000 */
.L_x_28:
[----:B------:R-:W-:Y:S01]  /*1da0*/  UIADD3 UR5, UR5, 0x1, URZ ;  /* 0x0000000105057890 */ /* 0x000fe2000fffe03f */
[C---:B------:R-:W-:Y:S01]  /*1db0*/  ISETP.GT.AND P2, PT, R0.reuse, 0x1, PT ;  /* 0x000000010000780c */ /* 0x040fe20003f44270 */
[----:B------:R-:W-:Y:S02]  /*1dc0*/  VIADD R3, R3, 0x1 ;  /* 0x0000000103037836 */ /* 0x000fe40000000000 */
[----:B------:R-:W-:Y:S01]  /*1dd0*/  UISETP.NE.AND UP0, UPT, UR5, 0x5, UPT ;  /* 0x000000050500788c */ /* 0x000fe2000bf05270 */
[----:B------:R-:W-:Y:S02]  /*1de0*/  VIADD R0, R0, 0xffffffff ;  /* 0xffffffff00007836 */ /* 0x000fe40000000000 */
[C---:B------:R-:W-:Y:S01]  /*1df0*/  ISETP.NE.AND P1, PT, R3.reuse, 0x5, PT ;  /* 0x000000050300780c */ /* 0x040fe20003f25270 */
[----:B------:R-:W-:Y:S02]  /*1e00*/  USEL UR6, URZ, 0x1, UP0 ;  /* 0x000000013f067887 */ /* 0x000fe40008000000 */
[----:B------:R-:W-:Y:S01]  /*1e10*/  USEL UR5, UR5, URZ, UP0 ;  /* 0x0000003f05057287 */ /* 0x000fe20008000000 */
[----:B------:R-:W-:-:S03]  /*1e20*/  SEL R3, R3, RZ, P1 ;  /* 0x000000ff03037207 */ /* 0x000fc60000800000 */
[----:B------:R-:W-:Y:S01]  /*1e30*/  LOP3.LUT R7, R7, UR6, RZ, 0x3c, !PT ;  /* 0x0000000607077c12 */ /* 0x000fe2000f8e3cff */
[----:B------:R-:W-:Y:S07]  /*1e40*/  @P2 BRA `(.L_x_29) ;  /* 0xfffffff800f82947 */ /* 0x000fee000383ffff */
.L_x_22:
[----:B01----:R-:W0:Y:S02]  /*1e50*/  LDC R0, c[0x0][0x28c] ;  /* 0x0000a300ff007b82 */ /* 0x003e240000000800 */
[----:B0-----:R-:W-:-:S13]  /*1e60*/  ISETP.GE.AND P1, PT, R0, 0x1, PT ;  /* 0x000000010000780c */ /* 0x001fda0003f26270 */
[----:B------:R-:W-:Y:S05]  /*1e70*/  @!P1 BRA `(.L_x_30) ;  /* 0x0000000000449947 */ /* 0x000fea0003800000 */
[----:B------:R-:W-:Y:S05]  /*1e80*/  @!P0 BRA `(.L_x_31) ;  /* 0x0000000000048947 */ /* 0x000fea0003800000 */
[----:B------:R-:W-:Y:S01]  /*1e90*/  BPT.TRAP 0x1 ;  /* 0x000000040000795c */ /* 0x000fe20000300000 */
.L_x_31:
[----:B------:R-:W-:-:S13]  /*1ea0*/  ISETP.NE.AND P0, PT, R102, RZ, PT ;  /* 0x000000ff6600720c */ /* 0x000fda0003f05270 */
[----:B------:R-:W-:-:S05]  /*1eb0*/  VOTEU.ANY UP0, P0 ;  /* 0x00000000003f7886 */ /* 0x000fca0000000100 */
[----:B------:R-:W-:-:S06]  /*1ec0*/  @UP0 UIADD3 UR4, UR44, UR41, URZ ;  /* 0x000000292c040290 */ /* 0x000fcc000fffe03f */
[----:B------:R-:W-:Y:S02]  /*1ed0*/  IMAD.U32 R4, RZ, RZ, UR4 ;  /* 0x00000004ff047e24 */ /* 0x000fe4000f8e00ff */
[----:B------:R-:W-:Y:S02]  /*1ee0*/  IMAD.U32 R3, RZ, RZ, UR4 ;  /* 0x00000004ff037e24 */ /* 0x000fe4000f8e00ff */
[----:B------:R-:W-:-:S05]  /*1ef0*/  @P0 IMAD.WIDE.U32 R4, R4, -0x33333333, RZ ;  /* 0xcccccccd04040825 */ /* 0x000fca00078e00ff */
[----:B------:R-:W-:-:S05]  /*1f00*/  @P0 SHF.R.U32.HI R0, RZ, 0x2, R5 ;  /* 0x00000002ff000819 */ /* 0x000fca0000011605 */
[----:B------:R-:W-:-:S04]  /*1f10*/  @P0 IMAD R0, R0, -0x5, R3 ;  /* 0xfffffffb00000824 */ /* 0x000fc800078e0203 */
[----:B------:R-:W-:-:S04]  /*1f20*/  @P0 IMAD R0, R0, 0x8, R6 ;  /* 0x0000000800000824 */ /* 0x000fc800078e0206 */
[----:B------:R-:W-:-:S05]  /*1f30*/  @P0 VIADD R0, R0, 0x28 ;  /* 0x0000002800000836 */ /* 0x000fca0000000000 */
[----:B------:R-:W-:-:S04]  /*1f40*/  @P0 PRMT R0, R19, 0x654, R0 ;  /* 0x0000065413000816 */ /* 0x000fc80000000000 */
[----:B------:R0:W-:Y:S01]  /*1f50*/  @P0 SYNCS.ARRIVE.TRANS64.RED.A1T0 RZ, [R0+URZ], RZ ;  /* 0x000000ff00ff09a7 */ /* 0x0001e2000810043f */
[----:B------:R-:W-:-:S13]  /*1f60*/  ISETP.GT.U32.AND P0, PT, R18, 0x1, PT ;  /* 0x000000011200780c */ /* 0x000fda0003f04070 */
[----:B0-----:R-:W-:Y:S05]  /*1f70*/  @P0 BRA `(.L_x_30) ;  /* 0x0000000000040947 */ /* 0x001fea0003800000 */
[----:B------:R-:W-:Y:S01]  /*1f80*/  BPT.TRAP 0x1 ;  /* 0x000000040000795c */ /* 0x000fe20000300000 */
.L_x_30:
[----:B------:R-:W-:Y:S01]  /*1f90*/  IMAD.SHL.U32 R3, R100, 0x80, RZ ;  /* 0x0000008064037824 */ /* 0x000fe200078e00ff */
[----:B------:R-:W-:Y:S01]  /*1fa0*/  UIADD3 UR41, UR43, UR41, URZ ;  /* 0x000000292b297290 */ /* 0x000fe2000fffe03f */
[----:B------:R-:W-:Y:S01]  /*1fb0*/  SHF.R.S32.HI R13, RZ, 0x1f, R99 ;  /* 0x0000001fff0d7819 */ /* 0x000fe20000011463 */
[----:B------:R-:W-:Y:S01]  /*1fc0*/  UISETP.GE.U32.AND UP1, UPT, UR43, 0x5, UPT ;  /* 0x000000052b00788c */ /* 0x000fe2000bf26070 */
[----:B------:R-:W-:Y:S01]  /*1fd0*/  IMAD.SHL.U32 R7, R101, 0x80, RZ ;  /* 0x0000008065077824 */ /* 0x000fe200078e00ff */
[----:B------:R-:W-:Y:S01]  /*1fe0*/  ULDC UR7, c[0x0][0x288] ;  /* 0x0000a20000077ab9 */ /* 0x000fe20000000800 */
[C---:B------:R-:W-:Y:S01]  /*1ff0*/  LOP3.LUT R8, R3.reuse, 0x6, R94, 0xf8, !PT ;  /* 0x0000000603087812 */ /* 0x040fe200078ef85e */
[----:B------:R-:W-:Y:S01]  /*2000*/  UISETP.GT.U32.AND UP0, UPT, UR41, 0x4, UPT ;  /* 0x000000042900788c */ /* 0x000fe2000bf04070 */
[----:B------:R-:W-:Y:S01]  /*2010*/  ISETP.GE.AND P0, PT, R3, UR7, PT ;  /* 0x0000000703007c0c */ /* 0x000fe2000bf06270 */
[----:B------:R-:W-:Y:S01]  /*2020*/  ULDC.64 UR4, c[0x0][0x5d0] ;  /* 0x0001740000047ab9 */ /* 0x000fe20000000a00 */
[--C-:B------:R-:W-:Y:S01]  /*2030*/  SHF.R.S32.HI R9, RZ, 0x1f, R8.reuse ;  /* 0x0000001fff097819 */ /* 0x100fe20000011408 */
[----:B------:R-:W-:Y:S01]  /*2040*/  ULDC UR10, c[0x0][0x284] ;  /* 0x0000a100000a7ab9 */ /* 0x000fe20000000800 */
[----:B------:R-:W-:Y:S01]  /*2050*/  IMAD R0, R13, UR4, RZ ;  /* 0x000000040d007c24 */ /* 0x000fe2000f8e02ff */
[----:B------:R-:W-:Y:S01]  /*2060*/  UISETP.LT.U32.AND UP0, UPT, UR43, 0x5, UP0 ;  /* 0x000000052b00788c */ /* 0x000fe20008701070 */
[----:B------:R-:W-:Y:S01]  /*2070*/  ISETP.GE.OR P0, PT, R7, UR10, P0 ;  /* 0x0000000a07007c0c */ /* 0x000fe20008706670 */
[----:B------:R-:W-:Y:S01]  /*2080*/  IMAD.WIDE.U32 R4, R99, UR4, R8 ;  /* 0x0000000463047c25 */ /* 0x000fe2000f8e0008 */
[----:B------:R-:W-:Y:S01]  /*2090*/  ULDC.64 UR8, c[0x0][0x5c8] ;  /* 0x0001720000087ab9 */ /* 0x000fe20000000a00 */
[----:B------:R-:W-:-:S02]  /*20a0*/  USEL UR6, URZ, 0x1, !UP0 ;  /* 0x000000013f067887 */ /* 0x000fc4000c000000 */
[----:B------:R-:W-:Y:S01]  /*20b0*/  IMAD R11, R99, UR5, R0 ;  /* 0x00000005630b7c24 */ /* 0x000fe2000f8e0200 */
[----:B------:R-:W-:Y:S01]  /*20c0*/  @UP1 UIMAD.WIDE.U32 UR4, UR41, -0x33333333, URZ ;  /* 0xcccccccd290418a5 */ /* 0x000fe2000f8e003f */
[----:B------:R-:W-:Y:S01]  /*20d0*/  IMAD.WIDE R100, R101, 0x80, R22 ;  /* 0x0000008065647825 */ /* 0x000fe200078e0216 */
[----:B------:R-:W-:Y:S02]  /*20e0*/  ULOP3.LUT UR40, UR40, UR6, URZ, 0x3c, !UPT ;  /* 0x0000000628287292 */ /* 0x000fe4000f8e3c3f */
[----:B------:R-:W-:Y:S01]  /*20f0*/  @UP1 USHF.R.U32.HI UR4, URZ, 0x2, UR5 ;  /* 0x000000023f041899 */ /* 0x000fe20008011605 */
[----:B------:R-:W-:Y:S02]  /*2100*/  IMAD.IADD R5, R5, 0x1, R11 ;  /* 0x0000000105057824 */ /* 0x000fe400078e020b */
[----:B------:R-:W-:Y:S01]  /*2110*/  IMAD R11, R101, UR8, RZ ;  /* 0x00000008650b7c24 */ /* 0x000fe2000f8e02ff */
[----:B------:R-:W-:Y:S01]  /*2120*/  @UP1 ULOP3.LUT UR40, UR40, 0x1, UR4, 0x78, !UPT ;  /* 0x0000000128281892 */ /* 0x000fe2000f8e7804 */
[----:B------:R-:W-:-:S04]  /*2130*/  IMAD.WIDE.U32 R104, R100, UR8, R4 ;  /* 0x0000000864687c25 */ /* 0x000fc8000f8e0004 */
[----:B------:R-:W-:Y:S02]  /*2140*/  IMAD R11, R100, UR9, R11 ;  /* 0x00000009640b7c24 */ /* 0x000fe4000f8e020b */
[----:B------:R-:W-:Y:S01]  /*2150*/  IMAD.MOV.U32 R0, RZ, RZ, -0x1 ;  /* 0xffffffffff007424 */ /* 0x000fe200078e00ff */
[----:B------:R-:W-:Y:S06]  /*2160*/  @P0 BRA `(.L_x_32) ;  /* 0x0000004000040947 */ /* 0x000fec0003800000 */
[----:B-----5:R-:W-:Y:S01]  /*2170*/  FSETP.NEU.AND P1, PT, R89, RZ, PT ;  /* 0x000000ff5900720b */ /* 0x020fe20003f2d000 */
[----:B------:R-:W-:Y:S01]  /*2180*/  IMAD.IADD R4, R93, 0x1, -R3 ;  /* 0x000000015d047824 */ /* 0x000fe200078e0a03 */
[----:B------:R-:W-:Y:S01]  /*2190*/  BSSY B0, `(.L_x_32) ;  /* 0x00003fe000007945 */ /* 0x000fe20003800000 */
[----:B------:R-:W-:Y:S02]  /*21a0*/  IMAD.IADD R3, R98, 0x1, -R7 ;  /* 0x0000000162037824 */ /* 0x000fe400078e0a07 */
[----:B------:R-:W-:Y:S01]  /*21b0*/  IMAD.IADD R115, R105, 0x1, R11 ;  /* 0x0000000169737824 */ /* 0x000fe200078e020b */
[----:B------:R-:W-:-:S04]  /*21c0*/  ISETP.GT.AND P0, PT, R4, RZ, PT ;  /* 0x000000ff0400720c */ /* 0x000fc80003f04270 */
[----:B------:R-:W-:-:S03]  /*21d0*/  ISETP.GT.AND P3, PT, R3, RZ, P0 ;  /* 0x000000ff0300720c */ /* 0x000fc60000764270 */
[----:B------:R-:W-:Y:S10]  /*21e0*/  @!P1 BRA `(.L_x_33) ;  /* 0x0000002c00289947 */ /* 0x000ff40003800000 */
[----:B------:R-:W0:Y:S01]  /*21f0*/  LDC.64 R108, c[0x0][0x5b8] ;  /* 0x00016e00ff6c7b82 */ /* 0x000e220000000a00 */
[----:B------:R-:W-:-:S07]  /*2200*/  ULDC.64 UR4, c[0x0][0x5c0] ;  /* 0x0001700000047ab9 */ /* 0x000fce0000000a00 */
[----:B------:R-:W1:Y:S08]  /*2210*/  LDC.64 R110, c[0x0][0x5b0] ;  /* 0x00016c00ff6e7b82 */ /* 0x000e700000000a00 */
[----:B------:R-:W2:Y:S01]  /*2220*/  LDC.64 R112, c[0x0][0x5a8] ;  /* 0x00016a00ff707b82 */ /* 0x000ea20000000a00 */
[-C--:B0-----:R-:W-:Y:S02]  /*2230*/  IMAD R6, R13, R108.reuse, RZ ;  /* 0x0000006c0d067224 */ /* 0x081fe400078e02ff */
[----:B------:R-:W-:-:S04]  /*2240*/  IMAD.WIDE.U32 R106, R99, R108, R8 ;  /* 0x0000006c636a7225 */ /* 0x000fc800078e0008 */
[----:B------:R-:W-:Y:S02]  /*2250*/  IMAD R105, R99, R109, R6 ;  /* 0x0000006d63697224 */ /* 0x000fe400078e0206 */
[-C--:B-1----:R-:W-:Y:S02]  /*2260*/  IMAD R5, R101, R110.reuse, RZ ;  /* 0x0000006e65057224 */ /* 0x082fe400078e02ff */
[----:B------:R-:W-:Y:S02]  /*2270*/  IMAD.IADD R13, R107, 0x1, R105 ;  /* 0x000000016b0d7824 */ /* 0x000fe400078e0269 */
[----:B------:R-:W-:Y:S02]  /*2280*/  IMAD.MOV.U32 R12, RZ, RZ, R106 ;  /* 0x000000ffff0c7224 */ /* 0x000fe400078e006a */
[C---:B------:R-:W-:Y:S02]  /*2290*/  IMAD R109, R100.reuse, R111, R5 ;  /* 0x0000006f646d7224 */ /* 0x040fe400078e0205 */
[----:B------:R-:W-:-:S04]  /*22a0*/  IMAD.WIDE.U32 R6, R100, R110, R12 ;  /* 0x0000006e64067225 */ /* 0x000fc800078e000c */
[----:B------:R-:W-:Y:S01]  /*22b0*/  IMAD.IADD R5, R7, 0x1, R109 ;  /* 0x0000000107057824 */ /* 0x000fe200078e026d */
[----:B--2---:R-:W-:-:S04]  /*22c0*/  LEA R14, P1, R6, R112, 0x1 ;  /* 0x00000070060e7211 */ /* 0x004fc800078208ff */
[----:B------:R-:W-:-:S05]  /*22d0*/  LEA.HI.X R15, R6, R113, R5, 0x1, P1 ;  /* 0x00000071060f7211 */ /* 0x000fca00008f0c05 */
[----:B------:R0:W2:Y:S01]  /*22e0*/  @P3 LDG.E.LTC128B.U16 R5, desc[UR38][R14.64] ;  /* 0x000000260e053981 */ /* 0x0000a2000c1e1520 */
[----:B------:R-:W-:Y:S01]  /*22f0*/  IMAD.WIDE.U32 R6, R100, R110, R8 ;  /* 0x0000006e64067225 */ /* 0x000fe200078e0008 */
[----:B------:R-:W-:Y:S03]  /*2300*/  BSSY B1, `(.L_x_34) ;  /* 0x0000013000017945 */ /* 0x000fe60003800000 */
[----:B------:R-:W-:Y:S02]  /*2310*/  IMAD.IADD R7, R109, 0x1, R7 ;  /* 0x000000016d077824 */ /* 0x000fe400078e0207 */
[----:B------:R-:W-:Y:S01]  /*2320*/  IMAD.WIDE.U32 R20, R99, R108, R6 ;  /* 0x0000006c63147225 */ /* 0x000fe200078e0006 */
[----:B0-----:R-:W-:-:S03]  /*2330*/  SHF.L.U64.HI R15, R110, 0x3, R111 ;  /* 0x000000036e0f7819 */ /* 0x001fc6000001026f */
[----:B------:R-:W-:Y:S01]  /*2340*/  IMAD.IADD R7, R105, 0x1, R21 ;  /* 0x0000000169077824 */ /* 0x000fe200078e0215 */
[----:B------:R-:W-:Y:S01]  /*2350*/  LEA R6, P4, R20, R112, 0x1 ;  /* 0x0000007014067211 */ /* 0x000fe200078808ff */
[----:B------:R-:W-:-:S03]  /*2360*/  IMAD.SHL.U32 R14, R110, 0x8, RZ ;  /* 0x000000086e0e7824 */ /* 0x000fc600078e00ff */
[----:B------:R-:W-:Y:S01]  /*2370*/  LEA.HI.X R7, R20, R113, R7, 0x1, P4 ;  /* 0x0000007114077211 */ /* 0x000fe200020f0c07 */
[----:B--2---:R-:W-:-:S05]  /*2380*/  HADD2.F32 R10, -RZ, R5.H0_H0 ;  /* 0x20000005ff0a7230 */ /* 0x004fca0000004100 */
[----:B------:R-:W-:Y:S01]  /*2390*/  FMUL R11, R10, R89 ;  /* 0x000000590a0b7220 */ /* 0x000fe20000400000 */
[----:B------:R-:W-:-:S03]  /*23a0*/  LEA R10, P1, R104, UR4, 0x1 ;  /* 0x00000004680a7c11 */ /* 0x000fc6000f8208ff */
[----:B------:R-:W-:Y:S01]  /*23b0*/  FFMA R24, R24, R88, R11 ;  /* 0x0000005818187223 */ /* 0x000fe2000000000b */
[----:B------:R-:W-:Y:S02]  /*23c0*/  LEA.HI.X R11, R104, UR5, R115, 0x1, P1 ;  /* 0x00000005680b7c11 */ /* 0x000fe400088f0c73 */
[----:B------:R-:W-:Y:S02]  /*23d0*/  ISETP.GT.AND P1, PT, R4, 0x1, PT ;  /* 0x000000010400780c */ /* 0x000fe40003f24270 */
[----:B------:R-:W-:Y:S02]  /*23e0*/  F2FP.F16.F32.PACK_AB R24, RZ, R24 ;  /* 0x00000018ff18723e */ /* 0x000fe400000000ff */
[----:B------:R-:W-:-:S03]  /*23f0*/  ISETP.GT.AND P2, PT, R3, RZ, P1 ;  /* 0x000000ff0300720c */ /* 0x000fc60000f44270 */
[----:B------:R0:W-:Y:S10]  /*2400*/  @P3 STG.E.U16 desc[UR38][R10.64], R24 ;  /* 0x000000180a003986 */ /* 0x0001f4000c101526 */
[----:B------:R-:W-:Y:S05]  /*2410*/  @!P2 BRA `(.L_x_35) ;  /* 0x000000000004a947 */ /* 0x000fea0003800000 */
[----:B------:R1:W5:Y:S02]  /*2420*/  LDG.E.LTC128B.U16 R5, desc[UR38][R6.64+0x2] ;  /* 0x0000022606057981 */ /* 0x000364000c1e1520 */
.L_x_35:
[----:B------:R-:W-:Y:S05]  /*2430*/  BSYNC B1 ;  /* 0x0000000000017941 */ /* 0x000fea0003800000 */
.L_x_34:
[----:B-----5:R-:W-:Y:S01]  /*2440*/  HADD2.F32 R12, -RZ, R5.H0_H0 ;  /* 0x20000005ff0c7230 */ /* 0x020fe20000004100 */
[----:B------:R-:W-:Y:S01]  /*2450*/  ISETP.GT.AND P0, PT, R3, 0x8, P0 ;  /* 0x000000080300780c */ /* 0x000fe20000704270 */
[----:B------:R-:W-:Y:S01]  /*2460*/  IMAD.WIDE.U32 R20, R100, R110, R14 ;  /* 0x0000006e64147225 */ /* 0x000fe200078e000e */
[----:B0-----:R-:W-:-:S03]  /*2470*/  PRMT R24, R5, 0x7610, R24 ;  /* 0x0000761005187816 */ /* 0x001fc60000000018 */
[----:B------:R-:W-:Y:S01]  /*2480*/  FMUL R12, R12, R89 ;  /* 0x000000590c0c7220 */ /* 0x000fe20000400000 */
[----:B------:R-:W-:Y:S01]  /*2490*/  IMAD.IADD R109, R109, 0x1, R21 ;  /* 0x000000016d6d7824 */ /* 0x000fe200078e0215 */
[----:B------:R-:W-:Y:S02]  /*24a0*/  IADD3 R106, P3, R106, R20, RZ ;  /* 0x000000146a6a7210 */ /* 0x000fe40007f7e0ff */
[----:B------:R-:W-:-:S03]  /*24b0*/  FFMA R12, R25, R88, R12 ;  /* 0x00000058190c7223 */ /* 0x000fc6000000000c */
[----:B------:R-:W-:Y:S01]  /*24c0*/  IMAD.X R13, R109, 0x1, R13, P3 ;  /* 0x000000016d0d7824 */ /* 0x000fe200018e060d */
[C---:B------:R-:W-:Y:S02]  /*24d0*/  LEA R14, P3, R106.reuse, R112, 0x1 ;  /* 0x000000706a0e7211 */ /* 0x040fe400078608ff */
[----:B------:R-:W-:Y:S02]  /*24e0*/  F2FP.F16.F32.PACK_AB R12, RZ, R12 ;  /* 0x0000000cff0c723e */ /* 0x000fe400000000ff */
[----:B------:R-:W-:Y:S02]  /*24f0*/  LEA.HI.X R15, R106, R113, R13, 0x1, P3 ;  /* 0x000000716a0f7211 */ /* 0x000fe400018f0c0d */
[----:B------:R-:W-:-:S05]  /*2500*/  PRMT R21, R12, 0x7610, R21 ;  /* 0x000076100c157816 */ /* 0x000fca0000000015 */
[----:B------:R0:W-:Y:S04]  /*2510*/  @P2 STG.E.U16 desc[UR38][R10.64+0x2], R21 ;  /* 0x000002150a002986 */ /* 0x0001e8000c101526 */
[----:B------:R-:W2:Y:S01]  /*2520*/  @P0 LDG.E.LTC128B.U16 R24, desc[UR38][R14.64] ;  /* 0x000000260e180981 */ /* 0x000ea2000c1e1520 */
[----:B------:R-:W-:Y:S01]  /*2530*/  IADD3 R20, P2, R8, R20, RZ ;  /* 0x0000001408147210 */ /* 0x000fe20007f5e0ff */
[----:B------:R-:W-:Y:S01]  /*2540*/  BSSY B1, `(.L_x_36) ;  /* 0x0000011000017945 */ /* 0x000fe20003800000 */
[C---:B------:R-:W-:Y:S02]  /*2550*/  SHF.L.U64.HI R13, R90.reuse, 0x1, R91 ;  /* 0x000000015a0d7819 */ /* 0x040fe4000001025b */
[----:B------:R-:W-:Y:S01]  /*2560*/  ISETP.GT.AND P1, PT, R3, 0x8, P1 ;  /* 0x000000080300780c */ /* 0x000fe20000f24270 */
[----:B0-----:R-:W-:Y:S01]  /*2570*/  IMAD.X R21, R9, 0x1, R109, P2 ;  /* 0x0000000109157824 */ /* 0x001fe200010e066d */
[----:B------:R-:W-:Y:S01]  /*2580*/  LEA R12, P2, R90, R10, 0x1 ;  /* 0x0000000a5a0c7211 */ /* 0x000fe200078408ff */
[----:B------:R-:W-:-:S04]  /*2590*/  IMAD.WIDE.U32 R20, R99, R108, R20 ;  /* 0x0000006c63147225 */ /* 0x000fc800078e0014 */
[----:B------:R-:W-:Y:S02]  /*25a0*/  IMAD.X R13, R13, 0x1, R11, P2 ;  /* 0x000000010d0d7824 */ /* 0x000fe400010e060b */
[----:B------:R-:W-:Y:S02]  /*25b0*/  IMAD.IADD R9, R105, 0x1, R21 ;  /* 0x0000000169097824 */ /* 0x000fe400078e0215 */
[----:B--2---:R-:W-:-:S05]  /*25c0*/  HADD2.F32 R8, -RZ, R24.H0_H0 ;  /* 0x20000018ff087230 */ /* 0x004fca0000004100 */
[----:B------:R-:W-:Y:S01]  /*25d0*/  FMUL R5, R8, R89 ;  /* 0x0000005908057220 */ /* 0x000fe20000400000 */
[----:B------:R-:W-:-:S03]  /*25e0*/  LEA R8, P3, R20, R112, 0x1 ;  /* 0x0000007014087211 */ /* 0x000fc600078608ff */
[----:B------:R-:W-:Y:S01]  /*25f0*/  FFMA R5, R26, R88, R5 ;  /* 0x000000581a057223 */ /* 0x000fe20000000005 */
[----:B------:R-:W-:-:S04]  /*2600*/  LEA.HI.X R9, R20, R113, R9, 0x1, P3 ;  /* 0x0000007114097211 */ /* 0x000fc800018f0c09 */
[----:B------:R-:W-:-:S05]  /*2610*/  F2FP.F16.F32.PACK_AB R5, RZ, R5 ;  /* 0x00000005ff05723e */ /* 0x000fca00000000ff */
[----:B------:R0:W-:Y:S01]  /*2620*/  @P0 STG.E.U16 desc[UR38][R12.64], R5 ;  /* 0x000000050c000986 */ /* 0x0001e2000c101526 */
[----:B------:R-:W-:Y:S05]  /*2630*/  @!P1 BRA `(.L_x_37) ;  /* 0x0000000000049947 */ /* 0x000fea0003800000 */
[----:B------:R2:W5:Y:S02]  /*2640*/  LDG.E.LTC128B.U16 R24, desc[UR38][R8.64+0x2] ;  /* 0x0000022608187981 */ /* 0x000564000c1e1520 */
.L_x_37:
[----:B------:R-:W-:Y:S05]  /*2650*/  BSYNC B1 ;  /* 0x0000000000017941 */ /* 0x000fea0003800000 */
.L_x_36:
[----:B-----5:R-:W-:Y:S01]  /*2660*/  HADD2.F32 R14, -RZ, R24.H0_H0 ;  /* 0x20000018ff0e7230 */ /* 0x020fe20000004100 */
[----:B------:R-:W-:Y:S01]  /*2670*/  ISETP.GT.AND P0, PT, R4, 0x8, PT ;  /* 0x000000080400780c */ /* 0x000fe20003f04270 */
[----:B------:R-:W-:Y:S03]  /*2680*/  BSSY B1, `(.L_x_38) ;  /* 0x0000008000017945 */ /* 0x000fe60003800000 */
[----:B------:R-:W-:Y:S01]  /*2690*/  FMUL R14, R14, R89 ;  /* 0x000000590e0e7220 */ /* 0x000fe20000400000 */
[----:B------:R-:W-:-:S03]  /*26a0*/  ISETP.GT.AND P2, PT, R3, RZ, P0 ;  /* 0x000000ff0300720c */ /* 0x000fc60000744270 */
[----:B------:R-:W-:-:S05]  /*26b0*/  FFMA R14, R27, R88, R14 ;  /* 0x000000581b0e7223 */ /* 0x000fca000000000e */
[----:B------:R-:W-:-:S05]  /*26c0*/  F2FP.F16.F32.PACK_AB R14, RZ, R14 ;  /* 0x0000000eff0e723e */ /* 0x000fca00000000ff */
[----:B------:R3:W-:Y:S01]  /*26d0*/  @P1 STG.E.U16 desc[UR38][R12.64+0x2], R14 ;  /* 0x0000020e0c001986 */ /* 0x0007e2000c101526 */
[----:B------:R-:W-:Y:S05]  /*26e0*/  @!P2 BRA `(.L_x_39) ;  /* 0x000000000004a947 */ /* 0x000fea0003800000 */
[----:B------:R4:W5:Y:S02]  /*26f0*/  LDG.E.LTC128B.U16 R24, desc[UR38][R6.64+0x10] ;  /* 0x0000102606187981 */ /* 0x000964000c1e1520 */
.L_x_39:
[----:B------:R-:W-:Y:S05]  /*2700*/  BSYNC B1 ;  /* 0x0000000000017941 */ /* 0x000fea0003800000 */
.L_x_38:
[----:B---3-5:R-:W-:Y:S01]  /*2710*/  HADD2.F32 R14, -RZ, R24.H0_H0 ;  /* 0x20000018ff0e7230 */ /* 0x028fe20000004100 */
[----:B------:R-:W-:Y:S01]  /*2720*/  ISETP.GT.AND P1, PT, R4, 0x9, PT ;  /* 0x000000090400780c */ /* 0x000fe20003f24270 */
[----:B------:R-:W-:Y:S03]  /*2730*/  BSSY B1, `(.L_x_40) ;  /* 0x0000008000017945 */ /* 0x000fe60003800000 */
[----:B0-----:R-:W-:Y:S01]  /*2740*/  FMUL R5, R14, R89 ;  /* 0x000000590e057220 */ /* 0x001fe20000400000 */
[----:B------:R-:W-:-:S03]  /*2750*/  ISETP.GT.AND P3, PT, R3, RZ, P1 ;  /* 0x000000ff0300720c */ /* 0x000fc60000f64270 */
[----:B------:R-:W-:-:S05]  /*2760*/  FFMA R5, R28, R88, R5 ;  /* 0x000000581c057223 */ /* 0x000fca0000000005 */
[----:B------:R-:W-:-:S05]  /*2770*/  F2FP.F16.F32.PACK_AB R5, RZ, R5 ;  /* 0x00000005ff05723e */ /* 0x000fca00000000ff */
[----:B------:R0:W-:Y:S01]  /*2780*/  @P2 STG.E.U16 desc[UR38][R10.64+0x10], R5 ;  /* 0x000010050a002986 */ /* 0x0001e2000c101526 */
[----:B------:R-:W-:Y:S05]  /*2790*/  @!P3 BRA `(.L_x_41) ;  /* 0x000000000004b947 */ /* 0x000fea0003800000 */
[----:B------:R3:W5:Y:S02]  /*27a0*/  LDG.E.LTC128B.U16 R24, desc[UR38][R6.64+0x12] ;  /* 0x0000122606187981 */ /* 0x000764000c1e1520 */
.L_x_41:
[----:B------:R-:W-:Y:S05]  /*27b0*/  BSYNC B1 ;  /* 0x0000000000017941 */ /* 0x000fea0003800000 */
.L_x_40:
[----:B-----5:R-:W-:Y:S01]  /*27c0*/  HADD2.F32 R14, -RZ, R24.H0_H0 ;  /* 0x20000018ff0e7230 */ /* 0x020fe20000004100 */
[----:B------:R-:W-:Y:S01]  /*27d0*/  ISETP.GT.AND P0, PT, R3, 0x8, P0 ;  /* 0x000000080300780c */ /* 0x000fe20000704270 */
[----:B------:R-:W-:Y:S03]  /*27e0*/  BSSY B1, `(.L_x_42) ;  /* 0x0000007000017945 */ /* 0x000fe60003800000 */
[----:B------:R-:W-:-:S04]  /*27f0*/  FMUL R14, R14, R89 ;  /* 0x000000590e0e7220 */ /* 0x000fc80000400000 */
[----:B------:R-:W-:-:S05]  /*2800*/  FFMA R14, R29, R88, R14 ;  /* 0x000000581d0e7223 */ /* 0x000fca000000000e */
[----:B------:R-:W-:-:S05]  /*2810*/  F2FP.F16.F32.PACK_AB R14, RZ, R14 ;  /* 0x0000000eff0e723e */ /* 0x000fca00000000ff */
[----:B------:R0:W-:Y:S01]  /*2820*/  @P3 STG.E.U16 desc[UR38][R10.64+0x12], R14 ;  /* 0x0000120e0a003986 */ /* 0x0001e2000c101526 */
[----:B------:R-:W-:Y:S05]  /*2830*/  @!P0 BRA `(.L_x_43) ;  /* 0x0000000000048947 */ /* 0x000fea0003800000 */
[----:B------:R0:W5:Y:S02]  /*2840*/  LDG.E.LTC128B.U16 R24, desc[UR38][R8.64+0x10] ;  /* 0x0000102608187981 */ /* 0x000164000c1e1520 */
.L_x_43:
[----:B------:R-:W-:Y:S05]  /*2850*/  BSYNC B1 ;  /* 0x0000000000017941 */ /* 0x000fea0003800000 */
.L_x_42:
[----:B0----5:R-:W-:Y:S01]  /*2860*/  HADD2.F32 R14, -RZ, R24.H0_H0 ;  /* 0x20000018ff0e7230 */ /* 0x021fe20000004100 */
        /* <DEDUP_REMOVED lines=8> */
.L_x_45:
[----:B------:R-:W-:Y:S05]  /*28f0*/  BSYNC B1 ;  /* 0x0000000000017941 */ /* 0x000fea0003800000 */
.L_x_44:
        /* <DEDUP_REMOVED lines=10> */
.L_x_47:
[----:B------:R-:W-:Y:S05]  /*29a0*/  BSYNC B1 ;  /* 0x0000000000017941 */ /* 0x000fea0003800000 */
.L_x_46:
[----:B0----5:R-:W-:Y:S01]  /*29b0*/  HADD2.F32 R14, -RZ, R24.H0_H0 ;  /* 0x20000018ff0e7230 */ /* 0x021fe20000004100 */
        /* <DEDUP_REMOVED lines=9> */
.L_x_49:
[----:B------:R-:W-:Y:S05]  /*2a50*/  BSYNC B1 ;  /* 0x0000000000017941 */ /* 0x000fea0003800000 */
.L_x_48:
        /* <DEDUP_REMOVED lines=9> */
.L_x_51:
[----:B------:R-:W-:Y:S05]  /*2af0*/  BSYNC B1 ;  /* 0x0000000000017941 */ /* 0x000fea0003800000 */
.L_x_50:
        /* <DEDUP_REMOVED lines=9> */
.L_x_53:
[----:B------:R-:W-:Y:S05]  /*2b90*/  BSYNC B1 ;  /* 0x0000000000017941 */ /* 0x000fea0003800000 */
.L_x_52:
        /* <DEDUP_REMOVED lines=10> */
.L_x_55:
[----:B------:R-:W-:Y:S05]  /*2c40*/  BSYNC B1 ;  /* 0x0000000000017941 */ /* 0x000fea0003800000 */
.L_x_54:
        /* <DEDUP_REMOVED lines=10> */
.L_x_57:
[----:B------:R-:W-:Y:S05]  /*2cf0*/  BSYNC B1 ;  /* 0x0000000000017941 */ /* 0x000fea0003800000 */
.L_x_56:
        /* <DEDUP_REMOVED lines=9> */
.L_x_59:
[----:B------:R-:W-:Y:S05]  /*2d90*/  BSYNC B1 ;  /* 0x0000000000017941 */ /* 0x000fea0003800000 */
.L_x_58:
        /* <DEDUP_REMOVED lines=9> */
.L_x_61:
[----:B------:R-:W-:Y:S05]  /*2e30*/  BSYNC B1 ;  /* 0x0000000000017941 */ /* 0x000fea0003800000 */
.L_x_60:
        /* <DEDUP_REMOVED lines=10> */
.L_x_63:
[----:B------:R-:W-:Y:S05]  /*2ee0*/  BSYNC B1 ;  /* 0x0000000000017941 */ /* 0x000fea0003800000 */
.L_x_62:
        /* <DEDUP_REMOVED lines=10> */
.L_x_65:
[----:B------:R-:W-:Y:S05]  /*2f90*/  BSYNC B1 ;  /* 0x0000000000017941 */ /* 0x000fea0003800000 */
.L_x_64:
        /* <DEDUP_REMOVED lines=9> */
.L_x_67:
[----:B------:R-:W-:Y:S05]  /*3030*/  BSYNC B1 ;  /* 0x0000000000017941 */ /* 0x000fea0003800000 */
.L_x_66:
        /* <DEDUP_REMOVED lines=9> */
.L_x_69:
[----:B------:R-:W-:Y:S05]  /*30d0*/  BSYNC B1 ;  /* 0x0000000000017941 */ /* 0x000fea0003800000 */
.L_x_68:
        /* <DEDUP_REMOVED lines=10> */
.L_x_71:
[----:B------:R-:W-:Y:S05]  /*3180*/  BSYNC B1 ;  /* 0x0000000000017941 */ /* 0x000fea0003800000 */
.L_x_70:
        /* <DEDUP_REMOVED lines=10> */
.L_x_73:
[----:B------:R-:W-:Y:S05]  /*3230*/  BSYNC B1 ;  /* 0x0000000000017941 */ /* 0x000fea0003800000 */
.L_x_72:
        /* <DEDUP_REMOVED lines=9> */
.L_x_75:
[----:B------:R-:W-:Y:S05]  /*32d0*/  BSYNC B1 ;  /* 0x0000000000017941 */ /* 0x000fea0003800000 */
.L_x_74:
        /* <DEDUP_REMOVED lines=9> */
.L_x_77:
[----:B------:R-:W-:Y:S05]  /*3370*/  BSYNC B1 ;  /* 0x0000000000017941 */ /* 0x000fea0003800000 */
.L_x_76:
        /* <DEDUP_REMOVED lines=10> */
.L_x_79:
[----:B------:R-:W-:Y:S05]  /*3420*/  BSYNC B1 ;  /* 0x0000000000017941 */ /* 0x000fea0003800000 */
.L_x_78:
        /* <DEDUP_REMOVED lines=10> */
.L_x_81:
[----:B------:R-:W-:Y:S05]  /*34d0*/  BSYNC B1 ;  /* 0x0000000000017941 */ /* 0x000fea0003800000 */
.L_x_80:
        /* <DEDUP_REMOVED lines=9> */
.L_x_83:
[----:B------:R-:W-:Y:S05]  /*3570*/  BSYNC B1 ;  /* 0x0000000000017941 */ /* 0x000fea0003800000 */
.L_x_82:
        /* <DEDUP_REMOVED lines=9> */
.L_x_85:
[----:B------:R-:W-:Y:S05]  /*3610*/  BSYNC B1 ;  /* 0x0000000000017941 */ /* 0x000fea0003800000 */
.L_x_84:
        /* <DEDUP_REMOVED lines=10> */
.L_x_87:
[----:B------:R-:W-:Y:S05]  /*36c0*/  BSYNC B1 ;  /* 0x0000000000017941 */ /* 0x000fea0003800000 */
.L_x_86:
        /* <DEDUP_REMOVED lines=10> */
.L_x_89:
[----:B------:R-:W-:Y:S05]  /*3770*/  BSYNC B1 ;  /* 0x0000000000017941 */ /* 0x000fea0003800000 */
.L_x_88:
        /* <DEDUP_REMOVED lines=9> */
.L_x_91:
[----:B------:R-:W-:Y:S05]  /*3810*/  BSYNC B1 ;  /* 0x0000000000017941 */ /* 0x000fea0003800000 */
.L_x_90:
        /* <DEDUP_REMOVED lines=9> */
.L_x_93:
[----:B------:R-:W-:Y:S05]  /*38b0*/  BSYNC B1 ;  /* 0x0000000000017941 */ /* 0x000fea0003800000 */
.L_x_92:
        /* <DEDUP_REMOVED lines=10> */
.L_x_95:
[----:B------:R-:W-:Y:S05]  /*3960*/  BSYNC B1 ;  /* 0x0000000000017941 */ /* 0x000fea0003800000 */
.L_x_94:
        /* <DEDUP_REMOVED lines=10> */
.L_x_97:
[----:B------:R-:W-:Y:S05]  /*3a10*/  BSYNC B1 ;  /* 0x0000000000017941 */ /* 0x000fea0003800000 */
.L_x_96:
        /* <DEDUP_REMOVED lines=9> */
.L_x_99:
[----:B------:R-:W-:Y:S05]  /*3ab0*/  BSYNC B1 ;  /* 0x0000000000017941 */ /* 0x000fea0003800000 */
.L_x_98:
        /* <DEDUP_REMOVED lines=9> */
.L_x_101:
[----:B------:R-:W-:Y:S05]  /*3b50*/  BSYNC B1 ;  /* 0x0000000000017941 */ /* 0x000fea0003800000 */
.L_x_100:
        /* <DEDUP_REMOVED lines=10> */
.L_x_103:
[----:B------:R-:W-:Y:S05]  /*3c00*/  BSYNC B1 ;  /* 0x0000000000017941 */ /* 0x000fea0003800000 */
.L_x_102:
        /* <DEDUP_REMOVED lines=10> */
.L_x_105:
[----:B------:R-:W-:Y:S05]  /*3cb0*/  BSYNC B1 ;  /* 0x0000000000017941 */ /* 0x000fea0003800000 */
.L_x_104:
        /* <DEDUP_REMOVED lines=9> */
.L_x_107:
[----:B------:R-:W-:Y:S05]  /*3d50*/  BSYNC B1 ;  /* 0x0000000000017941 */ /* 0x000fea0003800000 */
.L_x_106:
        /* <DEDUP_REMOVED lines=9> */
.L_x_109:
[----:B------:R-:W-:Y:S05]  /*3df0*/  BSYNC B1 ;  /* 0x0000000000017941 */ /* 0x000fea0003800000 */
.L_x_108:
        /* <DEDUP_REMOVED lines=10> */
.L_x_111:
[----:B------:R-:W-:Y:S05]  /*3ea0*/  BSYNC B1 ;  /* 0x0000000000017941 */ /* 0x000fea0003800000 */
.L_x_110:
        /* <DEDUP_REMOVED lines=10> */
.L_x_113:
[----:B------:R-:W-:Y:S05]  /*3f50*/  BSYNC B1 ;  /* 0x0000000000017941 */ /* 0x000fea0003800000 */
.L_x_112:
        /* <DEDUP_REMOVED lines=9> */
.L_x_115:
[----:B------:R-:W-:Y:S05]  /*3ff0*/  BSYNC B1 ;  /* 0x0000000000017941 */ /* 0x000fea0003800000 */
.L_x_114:
        /* <DEDUP_REMOVED lines=9> */
.L_x_117:
[----:B------:R-:W-:Y:S05]  /*4090*/  BSYNC B1 ;  /* 0x0000000000017941 */ /* 0x000fea0003800000 */
.L_x_116:
        /* <DEDUP_REMOVED lines=10> */
.L_x_119:
[----:B------:R-:W-:Y:S05]  /*4140*/  BSYNC B1 ;  /* 0x0000000000017941 */ /* 0x000fea0003800000 */
.L_x_118:
        /* <DEDUP_REMOVED lines=10> */
.L_x_121:
[----:B------:R-:W-:Y:S05]  /*41f0*/  BSYNC B1 ;  /* 0x0000000000017941 */ /* 0x000fea0003800000 */
.L_x_120:
        /* <DEDUP_REMOVED lines=9> */
.L_x_123:
[----:B------:R-:W-:Y:S05]  /*4290*/  BSYNC B1 ;  /* 0x0000000000017941 */ /* 0x000fea0003800000 */
.L_x_122:
        /* <DEDUP_REMOVED lines=9> */
.L_x_125:
[----:B------:R-:W-:Y:S05]  /*4330*/  BSYNC B1 ;  /* 0x0000000000017941 */ /* 0x000fea0003800000 */
.L_x_124:
        /* <DEDUP_REMOVED lines=10> */
.L_x_127:
[----:B------:R-:W-:Y:S05]  /*43e0*/  BSYNC B1 ;  /* 0x0000000000017941 */ /* 0x000fea0003800000 */
.L_x_126:
        /* <DEDUP_REMOVED lines=10> */
.L_x_129:
[----:B------:R-:W-:Y:S05]  /*4490*/  BSYNC B1 ;  /* 0x0000000000017941 */ /* 0x000fea0003800000 */
.L_x_128:
        /* <DEDUP_REMOVED lines=9> */
.L_x_131:
[----:B------:R-:W-:Y:S05]  /*4530*/  BSYNC B1 ;  /* 0x0000000000017941 */ /* 0x000fea0003800000 */
.L_x_130:
        /* <DEDUP_REMOVED lines=9> */
.L_x_133:
[----:B------:R-:W-:Y:S05]  /*45d0*/  BSYNC B1 ;  /* 0x0000000000017941 */ /* 0x000fea0003800000 */
.L_x_132:
        /* <DEDUP_REMOVED lines=10> */
.L_x_135:
[----:B------:R-:W-:Y:S05]  /*4680*/  BSYNC B1 ;  /* 0x0000000000017941 */ /* 0x000fea0003800000 */
.L_x_134:
        /* <DEDUP_REMOVED lines=10> */
.L_x_137:
[----:B------:R-:W-:Y:S05]  /*4730*/  BSYNC B1 ;  /* 0x0000000000017941 */ /* 0x000fea0003800000 */
.L_x_136:
        /* <DEDUP_REMOVED lines=9> */
.L_x_139:
[----:B------:R-:W-:Y:S05]  /*47d0*/  BSYNC B1 ;  /* 0x0000000000017941 */ /* 0x000fea0003800000 */
.L_x_138:
        /* <DEDUP_REMOVED lines=9> */
.L_x_141:
[----:B------:R-:W-:Y:S05]  /*4870*/  BSYNC B1 ;  /* 0x0000000000017941 */ /* 0x000fea0003800000 */
.L_x_140:
        /* <DEDUP_REMOVED lines=10> */
.L_x_143:
[----:B------:R-:W-:Y:S05]  /*4920*/  BSYNC B1 ;  /* 0x0000000000017941 */ /* 0x000fea0003800000 */
.L_x_142:
        /* <DEDUP_REMOVED lines=10> */
.L_x_145:
[----:B------:R-:W-:Y:S05]  /*49d0*/  BSYNC B1 ;  /* 0x0000000000017941 */ /* 0x000fea0003800000 */
.L_x_144:
        /* <DEDUP_REMOVED lines=9> */
.L_x_147:
[----:B------:R-:W-:Y:S05]  /*4a70*/  BSYNC B1 ;  /* 0x0000000000017941 */ /* 0x000fea0003800000 */
.L_x_146:
        /* <DEDUP_REMOVED lines=9> */
.L_x_149:
[----:B------:R-:W-:Y:S05]  /*4b10*/  BSYNC B1 ;  /* 0x0000000000017941 */ /* 0x000fea0003800000 */
.L_x_148:
        /* <DEDUP_REMOVED lines=10> */
.L_x_151:
[----:B------:R-:W-:Y:S05]  /*4bc0*/  BSYNC B1 ;  /* 0x0000000000017941 */ /* 0x000fea0003800000 */
.L_x_150:
[----:B0----5:R-:W-:Y:S01]  /*4bd0*/  HADD2.F32 R14, -RZ, R24.H0_H0 ;  /* 0x20000018ff0e7230 */ /* 0x021fe20000004100 */
[----:B------:R-:W-:Y:S01]  /*4be0*/  ISETP.GT.AND P1, PT, R4, 0x79, PT ;  /* 0x000000790400780c */ /* 0x000fe20003f24270 */
[----:B------:R-:W-:Y:S01]  /*4bf0*/  @P2 IMAD.MOV.U32 R4, RZ, RZ, R10 ;  /* 0x000000ffff042224 */ /* 0x000fe200078e000a */
[----:B------:R-:W-:Y:S02]  /*4c00*/  BSSY B1, `(.L_x_152) ;  /* 0x000000a000017945 */ /* 0x000fe40003800000 */
[----:B------:R-:W-:Y:S01]  /*4c10*/  FMUL R5, R14, R89 ;  /* 0x000000590e057220 */ /* 0x000fe20000400000 */
[----:B------:R-:W-:-:S03]  /*4c20*/  ISETP.GT.AND P3, PT, R3, RZ, P1 ;  /* 0x000000ff0300720c */ /* 0x000fc60000f64270 */
[----:B------:R-:W-:-:S05]  /*4c30*/  FFMA R5, R84, R88, R5 ;  /* 0x0000005854057223 */ /* 0x000fca0000000005 */
[----:B------:R-:W-:-:S04]  /*4c40*/  F2FP.F16.F32.PACK_AB R5, RZ, R5 ;  /* 0x00000005ff05723e */ /* 0x000fc800000000ff */
[----:B------:R-:W-:Y:S01]  /*4c50*/  PRMT R14, R5, 0x7610, R14 ;  /* 0x00007610050e7816 */ /* 0x000fe2000000000e */
[----:B------:R-:W-:-:S05]  /*4c60*/  @P2 IMAD.MOV.U32 R5, RZ, RZ, R11 ;  /* 0x000000ffff052224 */ /* 0x000fca00078e000b */
[----:B------:R0:W-:Y:S01]  /*4c70*/  @P2 STG.E.U16 desc[UR38][R4.64+0xf0], R14 ;  /* 0x0000f00e04002986 */ /* 0x0001e2000c101526 */
[----:B------:R-:W-:Y:S05]  /*4c80*/  @!P3 BRA `(.L_x_153) ;  /* 0x000000000004b947 */ /* 0x000fea0003800000 */
[----:B------:R0:W5:Y:S02]  /*4c90*/  LDG.E.LTC128B.U16 R24, desc[UR38][R6.64+0xf2] ;  /* 0x0000f22606187981 */ /* 0x000164000c1e1520 */
.L_x_153:
[----:B------:R-:W-:Y:S05]  /*4ca0*/  BSYNC B1 ;  /* 0x0000000000017941 */ /* 0x000fea0003800000 */
.L_x_152:
        /* <DEDUP_REMOVED lines=9> */
.L_x_155:
[----:B------:R-:W-:Y:S05]  /*4d40*/  BSYNC B1 ;  /* 0x0000000000017941 */ /* 0x000fea0003800000 */
.L_x_154:
[----:B0----5:R-:W-:Y:S01]  /*4d50*/  HADD2.F32 R4, -RZ, R24.H0_H0 ;  /* 0x20000018ff047230 */ /* 0x021fe20000004100 */
[----:B------:R-:W-:Y:S01]  /*4d60*/  ISETP.GT.AND P1, PT, R3, 0x8, P1 ;  /* 0x000000080300780c */ /* 0x000fe20000f24270 */
[----:B------:R-:W-:Y:S03]  /*4d70*/  BSSY B1, `(.L_x_156) ;  /* 0x000000a000017945 */ /* 0x000fe60003800000 */
[----:B------:R-:W-:Y:S01]  /*4d80*/  FMUL R5, R4, R89 ;  /* 0x0000005904057220 */ /* 0x000fe20000400000 */
[----:B------:R-:W-:-:S03]  /*4d90*/  @P0 IMAD.MOV.U32 R4, RZ, RZ, R12 ;  /* 0x000000ffff040224 */ /* 0x000fc600078e000c */
[----:B------:R-:W-:-:S05]  /*4da0*/  FFMA R5, R86, R88, R5 ;  /* 0x0000005856057223 */ /* 0x000fca0000000005 */
[----:B------:R-:W-:-:S04]  /*4db0*/  F2FP.F16.F32.PACK_AB R5, RZ, R5 ;  /* 0x00000005ff05723e */ /* 0x000fc800000000ff */
[----:B-1-34-:R-:W-:Y:S01]  /*4dc0*/  PRMT R6, R5, 0x7610, R6 ;  /* 0x0000761005067816 */ /* 0x01afe20000000006 */
[----:B------:R-:W-:-:S05]  /*4dd0*/  @P0 IMAD.MOV.U32 R5, RZ, RZ, R13 ;  /* 0x000000ffff050224 */ /* 0x000fca00078e000d */
[----:B------:R0:W-:Y:S01]  /*4de0*/  @P0 STG.E.U16 desc[UR38][R4.64+0xf0], R6 ;  /* 0x0000f00604000986 */ /* 0x0001e2000c101526 */
[----:B------:R-:W-:Y:S05]  /*4df0*/  @!P1 BRA `(.L_x_157) ;  /* 0x0000000000049947 */ /* 0x000fea0003800000 */
[----:B------:R1:W5:Y:S02]  /*4e00*/  LDG.E.LTC128B.U16 R24, desc[UR38][R8.64+0xf2] ;  /* 0x0000f22608187981 */ /* 0x000364000c1e1520 */
.L_x_157:
[----:B------:R-:W-:Y:S05]  /*4e10*/  BSYNC B1 ;  /* 0x0000000000017941 */ /* 0x000fea0003800000 */
.L_x_156:
[----:B------:R-:W-:Y:S05]  /*4e20*/  @!P1 BRA `(.L_x_158) ;  /* 0x0000001000d09947 */ /* 0x000fea0003800000 */
[----:B-----5:R-:W-:-:S05]  /*4e30*/  HADD2.F32 R24, -RZ, R24.H0_H0 ;  /* 0x20000018ff187230 */ /* 0x020fca0000004100 */
[----:B------:R-:W-:-:S04]  /*4e40*/  FMUL R24, R24, R89 ;  /* 0x0000005918187220 */ /* 0x000fc80000400000 */
[----:B------:R-:W-:-:S05]  /*4e50*/  FFMA R24, R87, R88, R24 ;  /* 0x0000005857187223 */ /* 0x000fca0000000018 */
[----:B------:R-:W-:-:S05]  /*4e60*/  F2FP.F16.F32.PACK_AB R24, RZ, R24 ;  /* 0x00000018ff18723e */ /* 0x000fca00000000ff */
[----:B------:R3:W-:Y:S01]  /*4e70*/  STG.E.U16 desc[UR38][R12.64+0xf2], R24 ;  /* 0x0000f2180c007986 */ /* 0x0007e2000c101526 */
[----:B------:R-:W-:Y:S05]  /*4e80*/  BRA `(.L_x_158) ;  /* 0x0000001000b87947 */ /* 0x000fea0003800000 */
.L_x_33:
[----:B------:R-:W-:Y:S01]  /*4e90*/  ISETP.GT.AND P2, PT, R4, 0x1, PT ;  /* 0x000000010400780c */ /* 0x000fe20003f44270 */
[----:B------:R-:W-:Y:S01]  /*4ea0*/  ULDC.64 UR4, c[0x0][0x5c0] ;  /* 0x0001700000047ab9 */ /* 0x000fe20000000a00 */
[-C--:B------:R-:W-:Y:S01]  /*4eb0*/  FMUL R24, R24, R88.reuse ;  /* 0x0000005818187220 */ /* 0x080fe20000400000 */
[-C--:B------:R-:W-:Y:S01]  /*4ec0*/  FMUL R25, R25, R88.reuse ;  /* 0x0000005819197220 */ /* 0x080fe20000400000 */
[----:B------:R-:W-:Y:S01]  /*4ed0*/  ISETP.GT.AND P1, PT, R3, RZ, P2 ;  /* 0x000000ff0300720c */ /* 0x000fe20001724270 */
[-C--:B------:R-:W-:Y:S01]  /*4ee0*/  FMUL R26, R26, R88.reuse ;  /* 0x000000581a1a7220 */ /* 0x080fe20000400000 */
[----:B------:R-:W-:Y:S01]  /*4ef0*/  LEA R6, P4, R104, UR4, 0x1 ;  /* 0x0000000468067c11 */ /* 0x000fe2000f8808ff */
[----:B------:R-:W-:Y:S01]  /*4f00*/  FMUL R27, R27, R88 ;  /* 0x000000581b1b7220 */ /* 0x000fe20000400000 */
[----:B------:R-:W-:Y:S01]  /*4f10*/  F2FP.F16.F32.PACK_AB R24, RZ, R24 ;  /* 0x00000018ff18723e */ /* 0x000fe200000000ff */
[-C--:B------:R-:W-:Y:S01]  /*4f20*/  FMUL R28, R28, R88.reuse ;  /* 0x000000581c1c7220 */ /* 0x080fe20000400000 */
[----:B------:R-:W-:Y:S01]  /*4f30*/  LEA.HI.X R7, R104, UR5, R115, 0x1, P4 ;  /* 0x0000000568077c11 */ /* 0x000fe2000a0f0c73 */
[-C--:B------:R-:W-:Y:S01]  /*4f40*/  FMUL R29, R29, R88.reuse ;  /* 0x000000581d1d7220 */ /* 0x080fe20000400000 */
[----:B------:R-:W-:Y:S01]  /*4f50*/  F2FP.F16.F32.PACK_AB R25, RZ, R25 ;  /* 0x00000019ff19723e */ /* 0x000fe200000000ff */
[-C--:B------:R-:W-:Y:S01]  /*4f60*/  FMUL R30, R30, R88.reuse ;  /* 0x000000581e1e7220 */ /* 0x080fe20000400000 */
[----:B------:R-:W-:Y:S01]  /*4f70*/  ISETP.GT.AND P2, PT, R3, 0x8, P2 ;  /* 0x000000080300780c */ /* 0x000fe20001744270 */
[----:B------:R-:W-:Y:S01]  /*4f80*/  @P3 STG.E.U16 desc[UR38][R6.64], R24 ;  /* 0x0000001806003986 */ /* 0x000fe2000c101526 */
[C---:B------:R-:W-:Y:S01]  /*4f90*/  SHF.L.U64.HI R5, R90.reuse, 0x1, R91 ;  /* 0x000000015a057819 */ /* 0x040fe2000001025b */
[----:B------:R-:W-:Y:S01]  /*4fa0*/  FMUL R31, R31, R88 ;  /* 0x000000581f1f7220 */ /* 0x000fe20000400000 */
[----:B------:R-:W-:Y:S01]  /*4fb0*/  LEA R8, P3, R90, R6, 0x1 ;  /* 0x000000065a087211 */ /* 0x000fe200078608ff */
[----:B------:R-:W-:Y:S01]  /*4fc0*/  @P1 STG.E.U16 desc[UR38][R6.64+0x2], R25 ;  /* 0x0000021906001986 */ /* 0x000fe2000c101526 */
[----:B------:R-:W-:Y:S01]  /*4fd0*/  ISETP.GT.AND P1, PT, R3, 0x8, P0 ;  /* 0x000000080300780c */ /* 0x000fe20000724270 */
[----:B------:R-:W-:Y:S01]  /*4fe0*/  FMUL R32, R32, R88 ;  /* 0x0000005820207220 */ /* 0x000fe20000400000 */
[----:B------:R-:W-:Y:S01]  /*4ff0*/  F2FP.F16.F32.PACK_AB R26, RZ, R26 ;  /* 0x0000001aff1a723e */ /* 0x000fe200000000ff */
[----:B------:R-:W-:Y:S01]  /*5000*/  IMAD.X R9, R5, 0x1, R7, P3 ;  /* 0x0000000105097824 */ /* 0x000fe200018e0607 */
[----:B------:R-:W-:Y:S01]  /*5010*/  F2FP.F16.F32.PACK_AB R27, RZ, R27 ;  /* 0x0000001bff1b723e */ /* 0x000fe200000000ff */
[-C--:B------:R-:W-:Y:S01]  /*5020*/  FMUL R33, R33, R88.reuse ;  /* 0x0000005821217220 */ /* 0x080fe20000400000 */
[----:B------:R-:W-:Y:S01]  /*5030*/  ISETP.GT.AND P0, PT, R4, 0x8, PT ;  /* 0x000000080400780c */ /* 0x000fe20003f04270 */
[----:B------:R-:W-:Y:S01]  /*5040*/  FMUL R34, R34, R88 ;  /* 0x0000005822227220 */ /* 0x000fe20000400000 */
[----:B------:R-:W-:Y:S01]  /*5050*/  F2FP.F16.F32.PACK_AB R28, RZ, R28 ;  /* 0x0000001cff1c723e */ /* 0x000fe200000000ff */
[-C--:B------:R-:W-:Y:S01]  /*5060*/  FMUL R35, R35, R88.reuse ;  /* 0x0000005823237220 */ /* 0x080fe20000400000 */
[C---:B------:R-:W-:Y:S01]  /*5070*/  ISETP.GT.AND P4, PT, R3.reuse, RZ, P0 ;  /* 0x000000ff0300720c */ /* 0x040fe20000784270 */
[-C--:B------:R-:W-:Y:S01]  /*5080*/  FMUL R36, R36, R88.reuse ;  /* 0x0000005824247220 */ /* 0x080fe20000400000 */
[----:B------:R-:W-:Y:S01]  /*5090*/  F2FP.F16.F32.PACK_AB R29, RZ, R29 ;  /* 0x0000001dff1d723e */ /* 0x000fe200000000ff */
[----:B------:R-:W-:Y:S01]  /*50a0*/  @P1 STG.E.U16 desc[UR38][R8.64], R26 ;  /* 0x0000001a08001986 */ /* 0x000fe2000c101526 */
[----:B------:R-:W-:Y:S01]  /*50b0*/  ISETP.GT.AND P1, PT, R3, 0x8, P0 ;  /* 0x000000080300780c */ /* 0x000fe20000724270 */
[----:B------:R-:W-:Y:S01]  /*50c0*/  FMUL R37, R37, R88 ;  /* 0x0000005825257220 */ /* 0x000fe20000400000 */
[----:B------:R-:W-:Y:S01]  /*50d0*/  F2FP.F16.F32.PACK_AB R30, RZ, R30 ;  /* 0x0000001eff1e723e */ /* 0x000fe200000000ff */
[----:B------:R-:W-:Y:S01]  /*50e0*/  @P2 STG.E.U16 desc[UR38][R8.64+0x2], R27 ;  /* 0x0000021b08002986 */ /* 0x000fe2000c101526 */
[----:B------:R-:W-:Y:S01]  /*50f0*/  ISETP.GT.AND P2, PT, R4, 0x9, PT ;  /* 0x000000090400780c */ /* 0x000fe20003f44270 */
[-C--:B------:R-:W-:Y:S01]  /*5100*/  FMUL R38, R38, R88.reuse ;  /* 0x0000005826267220 */ /* 0x080fe20000400000 */
[----:B------:R-:W-:Y:S01]  /*5110*/  F2FP.F16.F32.PACK_AB R31, RZ, R31 ;  /* 0x0000001fff1f723e */ /* 0x000fe200000000ff */
[-C--:B------:R-:W-:Y:S01]  /*5120*/  FMUL R39, R39, R88.reuse ;  /* 0x0000005827277220 */ /* 0x080fe20000400000 */
[C---:B------:R-:W-:Y:S01]  /*5130*/  ISETP.GT.AND P3, PT, R3.reuse, RZ, P2 ;  /* 0x000000ff0300720c */ /* 0x040fe20001764270 */
[----:B------:R-:W-:Y:S01]  /*5140*/  @P4 STG.E.U16 desc[UR38][R6.64+0x10], R28 ;  /* 0x0000101c06004986 */ /* 0x000fe2000c101526 */
[----:B------:R-:W-:Y:S01]  /*5150*/  ISETP.GT.AND P2, PT, R3, 0x8, P2 ;  /* 0x000000080300780c */ /* 0x000fe20001744270 */
[-C--:B------:R-:W-:Y:S01]  /*5160*/  FMUL R40, R40, R88.reuse ;  /* 0x0000005828287220 */ /* 0x080fe20000400000 */
[----:B------:R-:W-:Y:S01]  /*5170*/  ISETP.GT.AND P0, PT, R4, 0x10, PT ;  /* 0x000000100400780c */ /* 0x000fe20003f04270 */
[----:B------:R-:W-:Y:S01]  /*5180*/  FMUL R41, R41, R88 ;  /* 0x0000005829297220 */ /* 0x000fe20000400000 */
[----:B------:R-:W-:Y:S01]  /*5190*/  F2FP.F16.F32.PACK_AB R32, RZ, R32 ;  /* 0x00000020ff20723e */ /* 0x000fe200000000ff */
[-C--:B------:R-:W-:Y:S01]  /*51a0*/  FMUL R42, R42, R88.reuse ;  /* 0x000000582a2a7220 */ /* 0x080fe20000400000 */
[----:B------:R-:W-:Y:S01]  /*51b0*/  ISETP.GT.AND P4, PT, R3, RZ, P0 ;  /* 0x000000ff0300720c */ /* 0x000fe20000784270 */
[-C--:B------:R-:W-:Y:S01]  /*51c0*/  FMUL R43, R43, R88.reuse ;  /* 0x000000582b2b7220 */ /* 0x080fe20000400000 */
[----:B------:R-:W-:Y:S01]  /*51d0*/  F2FP.F16.F32.PACK_AB R33, RZ, R33 ;  /* 0x00000021ff21723e */ /* 0x000fe200000000ff */
[----:B------:R-:W-:Y:S01]  /*51e0*/  FMUL R44, R44, R88 ;  /* 0x000000582c2c7220 */ /* 0x000fe20000400000 */
[----:B------:R-:W-:Y:S01]  /*51f0*/  F2FP.F16.F32.PACK_AB R34, RZ, R34 ;  /* 0x00000022ff22723e */ /* 0x000fe200000000ff */
[----:B------:R-:W-:Y:S01]  /*5200*/  @P3 STG.E.U16 desc[UR38][R6.64+0x12], R29 ;  /* 0x0000121d06003986 */ /* 0x000fe2000c101526 */
[----:B------:R-:W-:Y:S01]  /*5210*/  ISETP.GT.AND P3, PT, R4, 0x11, PT ;  /* 0x000000110400780c */ /* 0x000fe20003f64270 */
[-C--:B------:R-:W-:Y:S01]  /*5220*/  FMUL R45, R45, R88.reuse ;  /* 0x000000582d2d7220 */ /* 0x080fe20000400000 */
[----:B------:R-:W-:Y:S01]  /*5230*/  F2FP.F16.F32.PACK_AB R35, RZ, R35 ;  /* 0x00000023ff23723e */ /* 0x000fe200000000ff */
[----:B------:R-:W-:Y:S01]  /*5240*/  @P1 STG.E.U16 desc[UR38][R8.64+0x10], R30 ;  /* 0x0000101e08001986 */ /* 0x000fe2000c101526 */
[C---:B------:R-:W-:Y:S01]  /*5250*/  ISETP.GT.AND P1, PT, R3.reuse, 0x8, P0 ;  /* 0x000000080300780c */ /* 0x040fe20000724270 */
[-C--:B------:R-:W-:Y:S01]  /*5260*/  FMUL R46, R46, R88.reuse ;  /* 0x000000582e2e7220 */ /* 0x080fe20000400000 */
[----:B------:R-:W-:Y:S01]  /*5270*/  ISETP.GT.AND P0, PT, R4, 0x18, PT ;  /* 0x000000180400780c */ /* 0x000fe20003f04270 */
[----:B------:R-:W-:Y:S01]  /*5280*/  @P2 STG.E.U16 desc[UR38][R8.64+0x12], R31 ;  /* 0x0000121f08002986 */ /* 0x000fe2000c101526 */
[----:B------:R-:W-:Y:S01]  /*5290*/  ISETP.GT.AND P2, PT, R3, RZ, P3 ;  /* 0x000000ff0300720c */ /* 0x000fe20001f44270 */
[-C--:B------:R-:W-:Y:S01]  /*52a0*/  FMUL R47, R47, R88.reuse ;  /* 0x000000582f2f7220 */ /* 0x080fe20000400000 */
[C---:B------:R-:W-:Y:S01]  /*52b0*/  ISETP.GT.AND P3, PT, R3.reuse, 0x8, P3 ;  /* 0x000000080300780c */ /* 0x040fe20001f64270 */
[----:B------:R-:W-:Y:S01]  /*52c0*/  @P4 STG.E.U16 desc[UR38][R6.64+0x20], R32 ;  /* 0x0000202006004986 */ /* 0x000fe2000c101526 */
[----:B------:R-:W-:Y:S01]  /*52d0*/  ISETP.GT.AND P4, PT, R3, RZ, P0 ;  /* 0x000000ff0300720c */ /* 0x000fe20000784270 */
[----:B------:R-:W-:Y:S01]  /*52e0*/  FMUL R48, R48, R88 ;  /* 0x0000005830307220 */ /* 0x000fe20000400000 */
[----:B------:R-:W-:Y:S01]  /*52f0*/  F2FP.F16.F32.PACK_AB R36, RZ, R36 ;  /* 0x00000024ff24723e */ /* 0x000fe200000000ff */
[-C--:B------:R-:W-:Y:S01]  /*5300*/  FMUL R49, R49, R88.reuse ;  /* 0x0000005831317220 */ /* 0x080fe20000400000 */
[----:B------:R-:W-:Y:S01]  /*5310*/  F2FP.F16.F32.PACK_AB R37, RZ, R37 ;  /* 0x00000025ff25723e */ /* 0x000fe200000000ff */
[----:B------:R-:W-:Y:S01]  /*5320*/  FMUL R50, R50, R88 ;  /* 0x0000005832327220 */ /* 0x000fe20000400000 */
[----:B------:R-:W-:Y:S01]  /*5330*/  F2FP.F16.F32.PACK_AB R38, RZ, R38 ;  /* 0x00000026ff26723e */ /* 0x000fe200000000ff */
[----:B------:R-:W-:Y:S01]  /*5340*/  FMUL R51, R51, R88 ;  /* 0x0000005833337220 */ /* 0x000fe20000400000 */
[----:B------:R-:W-:Y:S01]  /*5350*/  F2FP.F16.F32.PACK_AB R39, RZ, R39 ;  /* 0x00000027ff27723e */ /* 0x000fe200000000ff */
[----:B------:R-:W-:Y:S01]  /*5360*/  @P2 STG.E.U16 desc[UR38][R6.64+0x22], R33 ;  /* 0x0000222106002986 */ /* 0x000fe2000c101526 */
[----:B------:R-:W-:Y:S01]  /*5370*/  F2FP.F16.F32.PACK_AB R40, RZ, R40 ;  /* 0x00000028ff28723e */ /* 0x000fe200000000ff */
[-C--:B------:R-:W-:Y:S01]  /*5380*/  FMUL R52, R52, R88.reuse ;  /* 0x0000005834347220 */ /* 0x080fe20000400000 */
[----:B------:R-:W-:Y:S01]  /*5390*/  F2FP.F16.F32.PACK_AB R41, RZ, R41 ;  /* 0x00000029ff29723e */ /* 0x000fe200000000ff */
[----:B------:R-:W-:Y:S01]  /*53a0*/  @P1 STG.E.U16 desc[UR38][R8.64+0x20], R34 ;  /* 0x0000202208001986 */ /* 0x000fe2000c101526 */
[----:B------:R-:W-:Y:S01]  /*53b0*/  ISETP.GT.AND P1, PT, R3, 0x8, P0 ;  /* 0x000000080300780c */ /* 0x000fe20000724270 */
[-C--:B------:R-:W-:Y:S01]  /*53c0*/  FMUL R53, R53, R88.reuse ;  /* 0x0000005835357220 */ /* 0x080fe20000400000 */
[C---:B------:R-:W-:Y:S01]  /*53d0*/  ISETP.GT.AND P0, PT, R4.reuse, 0x20, PT ;  /* 0x000000200400780c */ /* 0x040fe20003f04270 */
[----:B------:R-:W-:Y:S01]  /*53e0*/  @P3 STG.E.U16 desc[UR38][R8.64+0x22], R35 ;  /* 0x0000222308003986 */ /* 0x000fe2000c101526 */
[----:B------:R-:W-:Y:S01]  /*53f0*/  ISETP.GT.AND P3, PT, R4, 0x19, PT ;  /* 0x000000190400780c */ /* 0x000fe20003f64270 */
[----:B------:R-:W-:Y:S01]  /*5400*/  FMUL R54, R54, R88 ;  /* 0x0000005836367220 */ /* 0x000fe20000400000 */
[----:B------:R-:W-:Y:S01]  /*5410*/  F2FP.F16.F32.PACK_AB R42, RZ, R42 ;  /* 0x0000002aff2a723e */ /* 0x000fe200000000ff */
[----:B------:R-:W-:Y:S01]  /*5420*/  @P4 STG.E.U16 desc[UR38][R6.64+0x30], R36 ;  /* 0x0000302406004986 */ /* 0x000fe2000c101526 */
[----:B------:R-:W-:Y:S01]  /*5430*/  ISETP.GT.AND P2, PT, R3, RZ, P3 ;  /* 0x000000ff0300720c */ /* 0x000fe20001f44270 */
[-C--:B------:R-:W-:Y:S01]  /*5440*/  FMUL R55, R55, R88.reuse ;  /* 0x0000005837377220 */ /* 0x080fe20000400000 */
[C---:B------:R-:W-:Y:S01]  /*5450*/  ISETP.GT.AND P3, PT, R3.reuse, 0x8, P3 ;  /* 0x000000080300780c */ /* 0x040fe20001f64270 */
[-C--:B------:R-:W-:Y:S01]  /*5460*/  FMUL R56, R56, R88.reuse ;  /* 0x0000005838387220 */ /* 0x080fe20000400000 */
[----:B------:R-:W-:Y:S01]  /*5470*/  ISETP.GT.AND P4, PT, R3, RZ, P0 ;  /* 0x000000ff0300720c */ /* 0x000fe20000784270 */
[-C--:B------:R-:W-:Y:S01]  /*5480*/  FMUL R57, R57, R88.reuse ;  /* 0x0000005839397220 */ /* 0x080fe20000400000 */
[----:B------:R-:W-:Y:S01]  /*5490*/  F2FP.F16.F32.PACK_AB R43, RZ, R43 ;  /* 0x0000002bff2b723e */ /* 0x000fe200000000ff */
[----:B------:R-:W-:Y:S01]  /*54a0*/  FMUL R58, R58, R88 ;  /* 0x000000583a3a7220 */ /* 0x000fe20000400000 */
[----:B------:R-:W-:Y:S01]  /*54b0*/  F2FP.F16.F32.PACK_AB R44, RZ, R44 ;  /* 0x0000002cff2c723e */ /* 0x000fe200000000ff */
[-C--:B------:R-:W-:Y:S01]  /*54c0*/  FMUL R59, R59, R88.reuse ;  /* 0x000000583b3b7220 */ /* 0x080fe20000400000 */
[----:B------:R-:W-:Y:S01]  /*54d0*/  F2FP.F16.F32.PACK_AB R45, RZ, R45 ;  /* 0x0000002dff2d723e */ /* 0x000fe200000000ff */
[----:B------:R-:W-:Y:S01]  /*54e0*/  FMUL R60, R60, R88 ;  /* 0x000000583c3c7220 */ /* 0x000fe20000400000 */
[----:B------:R-:W-:Y:S01]  /*54f0*/  F2FP.F16.F32.PACK_AB R46, RZ, R46 ;  /* 0x0000002eff2e723e */ /* 0x000fe200000000ff */
[----:B------:R-:W-:Y:S01]  /*5500*/  @P2 STG.E.U16 desc[UR38][R6.64+0x32], R37 ;  /* 0x0000322506002986 */ /* 0x000fe2000c101526 */
[----:B------:R-:W-:Y:S01]  /*5510*/  F2FP.F16.F32.PACK_AB R47, RZ, R47 ;  /* 0x0000002fff2f723e */ /* 0x000fe200000000ff */
[----:B------:R-:W-:Y:S01]  /*5520*/  FMUL R61, R61, R88 ;  /* 0x000000583d3d7220 */ /* 0x000fe20000400000 */
[----:B------:R-:W-:Y:S01]  /*5530*/  F2FP.F16.F32.PACK_AB R48, RZ, R48 ;  /* 0x00000030ff30723e */ /* 0x000fe200000000ff */
[----:B------:R-:W-:Y:S01]  /*5540*/  @P1 STG.E.U16 desc[UR38][R8.64+0x30], R38 ;  /* 0x0000302608001986 */ /* 0x000fe2000c101526 */
[----:B------:R-:W-:Y:S01]  /*5550*/  ISETP.GT.AND P1, PT, R3, 0x8, P0 ;  /* 0x000000080300780c */ /* 0x000fe20000724270 */
[-C--:B------:R-:W-:Y:S01]  /*5560*/  FMUL R62, R62, R88.reuse ;  /* 0x000000583e3e7220 */ /* 0x080fe20000400000 */
[C---:B------:R-:W-:Y:S01]  /*5570*/  ISETP.GT.AND P0, PT, R4.reuse, 0x28, PT ;  /* 0x000000280400780c */ /* 0x040fe20003f04270 */
[----:B------:R-:W-:Y:S01]  /*5580*/  @P3 STG.E.U16 desc[UR38][R8.64+0x32], R39 ;  /* 0x0000322708003986 */ /* 0x000fe2000c101526 */
[----:B------:R-:W-:Y:S01]  /*5590*/  ISETP.GT.AND P3, PT, R4, 0x21, PT ;  /* 0x000000210400780c */ /* 0x000fe20003f64270 */
[-C--:B------:R-:W-:Y:S01]  /*55a0*/  FMUL R63, R63, R88.reuse ;  /* 0x000000583f3f7220 */ /* 0x080fe20000400000 */
[----:B------:R-:W-:Y:S01]  /*55b0*/  F2FP.F16.F32.PACK_AB R49, RZ, R49 ;  /* 0x00000031ff31723e */ /* 0x000fe200000000ff */
[----:B------:R-:W-:Y:S01]  /*55c0*/  @P4 STG.E.U16 desc[UR38][R6.64+0x40], R40 ;  /* 0x0000402806004986 */ /* 0x000fe2000c101526 */
[C---:B------:R-:W-:Y:S01]  /*55d0*/  ISETP.GT.AND P2, PT, R3.reuse, RZ, P3 ;  /* 0x000000ff0300720c */ /* 0x040fe20001f44270 */
[-C--:B------:R-:W-:Y:S01]  /*55e0*/  FMUL R64, R64, R88.reuse ;  /* 0x0000005840407220 */ /* 0x080fe20000400000 */
[----:B------:R-:W-:Y:S01]  /*55f0*/  ISETP.GT.AND P3, PT, R3, 0x8, P3 ;  /* 0x000000080300780c */ /* 0x000fe20001f64270 */
[-C--:B------:R-:W-:Y:S01]  /*5600*/  FMUL R65, R65, R88.reuse ;  /* 0x0000005841417220 */ /* 0x080fe20000400000 */
        /* <DEDUP_REMOVED lines=62> */
[----:B------:R-:W-:-:S02]  /*59f0*/  F2FP.F16.F32.PACK_AB R68, RZ, R68 ;  /* 0x00000044ff44723e */ /* 0x000fc400000000ff */
[----:B------:R-:W-:Y:S01]  /*5a00*/  F2FP.F16.F32.PACK_AB R69, RZ, R69 ;  /* 0x00000045ff45723e */ /* 0x000fe200000000ff */
[----:B------:R-:W-:Y:S01]  /*5a10*/  @P1 STG.E.U16 desc[UR38][R8.64+0x60], R50 ;  /* 0x0000603208001986 */ /* 0x000fe2000c101526 */
[C---:B------:R-:W-:Y:S02]  /*5a20*/  ISETP.GT.AND P1, PT, R3.reuse, 0x8, P0 ;  /* 0x000000080300780c */ /* 0x040fe40000724270 */
[C---:B------:R-:W-:Y:S01]  /*5a30*/  ISETP.GT.AND P0, PT, R4.reuse, 0x40, PT ;  /* 0x000000400400780c */ /* 0x040fe20003f04270 */
[----:B------:R-:W-:Y:S01]  /*5a40*/  @P3 STG.E.U16 desc[UR38][R8.64+0x62], R51 ;  /* 0x0000623308003986 */ /* 0x000fe2000c101526 */
[----:B------:R-:W-:Y:S02]  /*5a50*/  ISETP.GT.AND P3, PT, R4, 0x39, PT ;  /* 0x000000390400780c */ /* 0x000fe40003f64270 */
[----:B------:R-:W-:Y:S01]  /*5a60*/  F2FP.F16.F32.PACK_AB R70, RZ, R70 ;  /* 0x00000046ff46723e */ /* 0x000fe200000000ff */
[----:B------:R-:W-:Y:S01]  /*5a70*/  @P4 STG.E.U16 desc[UR38][R6.64+0x70], R52 ;  /* 0x0000703406004986 */ /* 0x000fe2000c101526 */
[----:B------:R-:W-:-:S02]  /*5a80*/  ISETP.GT.AND P2, PT, R3, RZ, P3 ;  /* 0x000000ff0300720c */ /* 0x000fc40001f44270 */
[C---:B------:R-:W-:Y:S02]  /*5a90*/  ISETP.GT.AND P3, PT, R3.reuse, 0x8, P3 ;  /* 0x000000080300780c */ /* 0x040fe40001f64270 */
[----:B------:R-:W-:Y:S02]  /*5aa0*/  ISETP.GT.AND P4, PT, R3, RZ, P0 ;  /* 0x000000ff0300720c */ /* 0x000fe40000784270 */
[----:B------:R-:W-:Y:S02]  /*5ab0*/  F2FP.F16.F32.PACK_AB R71, RZ, R71 ;  /* 0x00000047ff47723e */ /* 0x000fe400000000ff */
[----:B------:R-:W-:Y:S02]  /*5ac0*/  F2FP.F16.F32.PACK_AB R72, RZ, R72 ;  /* 0x00000048ff48723e */ /* 0x000fe400000000ff */
[----:B------:R-:W-:Y:S02]  /*5ad0*/  F2FP.F16.F32.PACK_AB R73, RZ, R73 ;  /* 0x00000049ff49723e */ /* 0x000fe400000000ff */
        /* <DEDUP_REMOVED lines=33> */
[----:B------:R-:W-:-:S03]  /*5cf0*/  F2FP.F16.F32.PACK_AB R87, RZ, R87 ;  /* 0x00000057ff57723e */ /* 0x000fc600000000ff */
[----:B------:R-:W-:Y:S04]  /*5d00*/  @P2 STG.E.U16 desc[UR38][R6.64+0x92], R61 ;  /* 0x0000923d06002986 */ /* 0x000fe8000c101526 */
[----:B------:R-:W-:Y:S01]  /*5d10*/  @P1 STG.E.U16 desc[UR38][R8.64+0x90], R62 ;  /* 0x0000903e08001986 */ /* 0x000fe2000c101526 */
[----:B------:R-:W-:Y:S02]  /*5d20*/  ISETP.GT.AND P1, PT, R3, 0x8, P0 ;  /* 0x000000080300780c */ /* 0x000fe40000724270 */
[C---:B------:R-:W-:Y:S01]  /*5d30*/  ISETP.GT.AND P0, PT, R4.reuse, 0x58, PT ;  /* 0x000000580400780c */ /* 0x040fe20003f04270 */
[----:B------:R-:W-:Y:S01]  /*5d40*/  @P3 STG.E.U16 desc[UR38][R8.64+0x92], R63 ;  /* 0x0000923f08003986 */ /* 0x000fe2000c101526 */
[----:B------:R-:W-:-:S03]  /*5d50*/  ISETP.GT.AND P3, PT, R4, 0x51, PT ;  /* 0x000000510400780c */ /* 0x000fc60003f64270 */
[----:B------:R-:W-:Y:S01]  /*5d60*/  @P4 STG.E.U16 desc[UR38][R6.64+0xa0], R64 ;  /* 0x0000a04006004986 */ /* 0x000fe2000c101526 */
[C---:B------:R-:W-:Y:S02]  /*5d70*/  ISETP.GT.AND P2, PT, R3.reuse, RZ, P3 ;  /* 0x000000ff0300720c */ /* 0x040fe40001f44270 */
[C---:B------:R-:W-:Y:S02]  /*5d80*/  ISETP.GT.AND P3, PT, R3.reuse, 0x8, P3 ;  /* 0x000000080300780c */ /* 0x040fe40001f64270 */
[----:B------:R-:W-:-:S09]  /*5d90*/  ISETP.GT.AND P4, PT, R3, RZ, P0 ;  /* 0x000000ff0300720c */ /* 0x000fd20000784270 */
        /* <DEDUP_REMOVED lines=9> */
[C---:B------:R-:W-:Y:S02]  /*5e30*/  ISETP.GT.AND P3, PT, R3.reuse, RZ, P0 ;  /* 0x000000ff0300720c */ /* 0x040fe40000764270 */
[----:B------:R-:W-:-:S07]  /*5e40*/  ISETP.GT.AND P0, PT, R3, 0x8, P0 ;  /* 0x000000080300780c */ /* 0x000fce0000704270 */
[----:B------:R-:W-:Y:S04]  /*5e50*/  @P2 STG.E.U16 desc[UR38][R6.64+0xb2], R69 ;  /* 0x0000b24506002986 */ /* 0x000fe8000c101526 */
[----:B------:R-:W-:Y:S01]  /*5e60*/  @P1 STG.E.U16 desc[UR38][R8.64+0xb0], R70 ;  /* 0x0000b04608001986 */ /* 0x000fe2000c101526 */
[----:B------:R-:W-:-:S03]  /*5e70*/  ISETP.GT.AND P1, PT, R4, 0x68, PT ;  /* 0x000000680400780c */ /* 0x000fc60003f24270 */
        /* <DEDUP_REMOVED lines=11> */
[C---:B------:R-:W-:Y:S02]  /*5f30*/  ISETP.GT.AND P2, PT, R3.reuse, RZ, P0 ;  /* 0x000000ff0300720c */ /* 0x040fe40000744270 */
[----:B------:R-:W-:Y:S01]  /*5f40*/  ISETP.GT.AND P0, PT, R3, 0x8, P0 ;  /* 0x000000080300780c */ /* 0x000fe20000704270 */
[----:B------:R-:W-:Y:S01]  /*5f50*/  @P3 STG.E.U16 desc[UR38][R6.64+0xd0], R76 ;  /* 0x0000d04c06003986 */ /* 0x000fe2000c101526 */
[----:B------:R-:W-:-:S04]  /*5f60*/  ISETP.GT.AND P3, PT, R4, 0x70, PT ;  /* 0x000000700400780c */ /* 0x000fc80003f64270 */
[C---:B------:R-:W-:Y:S02]  /*5f70*/  ISETP.GT.AND P4, PT, R3.reuse, RZ, P3 ;  /* 0x000000ff0300720c */ /* 0x040fe40001f84270 */
[----:B------:R-:W-:-:S03]  /*5f80*/  ISETP.GT.AND P3, PT, R3, 0x8, P3 ;  /* 0x000000080300780c */ /* 0x000fc60001f64270 */
[----:B------:R-:W-:Y:S01]  /*5f90*/  @P2 STG.E.U16 desc[UR38][R6.64+0xd2], R77 ;  /* 0x0000d24d06002986 */ /* 0x000fe2000c101526 */
[----:B------:R-:W-:-:S03]  /*5fa0*/  ISETP.GT.AND P2, PT, R4, 0x79, PT ;  /* 0x000000790400780c */ /* 0x000fc60003f44270 */
[----:B------:R-:W-:Y:S01]  /*5fb0*/  @P1 STG.E.U16 desc[UR38][R8.64+0xd0], R78 ;  /* 0x0000d04e08001986 */ /* 0x000fe2000c101526 */
[----:B------:R-:W-:-:S03]  /*5fc0*/  ISETP.GT.AND P1, PT, R4, 0x78, PT ;  /* 0x000000780400780c */ /* 0x000fc60003f24270 */
[----:B------:R-:W-:Y:S01]  /*5fd0*/  @P0 STG.E.U16 desc[UR38][R8.64+0xd2], R79 ;  /* 0x0000d24f08000986 */ /* 0x000fe2000c101526 */
[----:B------:R-:W-:-:S03]  /*5fe0*/  ISETP.GT.AND P0, PT, R4, 0x71, PT ;  /* 0x000000710400780c */ /* 0x000fc60003f04270 */
[----:B------:R-:W-:Y:S01]  /*5ff0*/  @P4 STG.E.U16 desc[UR38][R6.64+0xe0], R80 ;  /* 0x0000e05006004986 */ /* 0x000fe2000c101526 */
[C---:B------:R-:W-:Y:S02]  /*6000*/  ISETP.GT.AND P4, PT, R3.reuse, RZ, P0 ;  /* 0x000000ff0300720c */ /* 0x040fe40000784270 */
[----:B------:R-:W-:-:S11]  /*6010*/  ISETP.GT.AND P0, PT, R3, 0x8, P0 ;  /* 0x000000080300780c */ /* 0x000fd60000704270 */
[----:B------:R-:W-:Y:S02]  /*6020*/  @P4 IMAD.MOV.U32 R4, RZ, RZ, R6 ;  /* 0x000000ffff044224 */ /* 0x000fe400078e0006 */
[----:B------:R-:W-:-:S05]  /*6030*/  @P4 IMAD.MOV.U32 R5, RZ, RZ, R7 ;  /* 0x000000ffff054224 */ /* 0x000fca00078e0007 */
[----:B------:R0:W-:Y:S01]  /*6040*/  @P4 STG.E.U16 desc[UR38][R4.64+0xe2], R81 ;  /* 0x0000e25104004986 */ /* 0x0001e2000c101526 */
[C---:B------:R-:W-:Y:S02]  /*6050*/  ISETP.GT.AND P4, PT, R3.reuse, RZ, P2 ;  /* 0x000000ff0300720c */ /* 0x040fe40001784270 */
[----:B------:R-:W-:Y:S01]  /*6060*/  ISETP.GT.AND P2, PT, R3, 0x8, P2 ;  /* 0x000000080300780c */ /* 0x000fe20001744270 */
[----:B0-----:R-:W-:Y:S02]  /*6070*/  @P3 IMAD.MOV.U32 R4, RZ, RZ, R8 ;  /* 0x000000ffff043224 */ /* 0x001fe400078e0008 */
[----:B------:R-:W-:-:S05]  /*6080*/  @P3 IMAD.MOV.U32 R5, RZ, RZ, R9 ;  /* 0x000000ffff053224 */ /* 0x000fca00078e0009 */
[----:B------:R0:W-:Y:S01]  /*6090*/  @P3 STG.E.U16 desc[UR38][R4.64+0xe0], R82 ;  /* 0x0000e05204003986 */ /* 0x0001e2000c101526 */
[C---:B------:R-:W-:Y:S02]  /*60a0*/  ISETP.GT.AND P3, PT, R3.reuse, RZ, P1 ;  /* 0x000000ff0300720c */ /* 0x040fe40000f64270 */
[----:B------:R-:W-:Y:S01]  /*60b0*/  ISETP.GT.AND P1, PT, R3, 0x8, P1 ;  /* 0x000000080300780c */ /* 0x000fe20000f24270 */
[----:B0-----:R-:W-:Y:S02]  /*60c0*/  @P0 IMAD.MOV.U32 R4, RZ, RZ, R8 ;  /* 0x000000ffff040224 */ /* 0x001fe400078e0008 */
[----:B------:R-:W-:-:S05]  /*60d0*/  @P0 IMAD.MOV.U32 R5, RZ, RZ, R9 ;  /* 0x000000ffff050224 */ /* 0x000fca00078e0009 */
[----:B------:R0:W-:Y:S03]  /*60e0*/  @P0 STG.E.U16 desc[UR38][R4.64+0xe2], R83 ;  /* 0x0000e25304000986 */ /* 0x0001e6000c101526 */
[----:B0-----:R-:W-:Y:S02]  /*60f0*/  @P3 IMAD.MOV.U32 R4, RZ, RZ, R6 ;  /* 0x000000ffff043224 */ /* 0x001fe400078e0006 */
[----:B------:R-:W-:-:S05]  /*6100*/  @P3 IMAD.MOV.U32 R5, RZ, RZ, R7 ;  /* 0x000000ffff053224 */ /* 0x000fca00078e0007 */
[----:B------:R0:W-:Y:S04]  /*6110*/  @P3 STG.E.U16 desc[UR38][R4.64+0xf0], R84 ;  /* 0x0000f05404003986 */ /* 0x0001e8000c101526 */
[----:B------:R4:W-:Y:S01]  /*6120*/  @P4 STG.E.U16 desc[UR38][R6.64+0xf2], R85 ;  /* 0x0000f25506004986 */ /* 0x0009e2000c101526 */
[----:B0-----:R-:W-:Y:S02]  /*6130*/  @P1 IMAD.MOV.U32 R4, RZ, RZ, R8 ;  /* 0x000000ffff041224 */ /* 0x001fe400078e0008 */
[----:B------:R-:W-:-:S05]  /*6140*/  @P1 IMAD.MOV.U32 R5, RZ, RZ, R9 ;  /* 0x000000ffff051224 */ /* 0x000fca00078e0009 */
[----:B------:R4:W-:Y:S04]  /*6150*/  @P1 STG.E.U16 desc[UR38][R4.64+0xf0], R86 ;  /* 0x0000f05604001986 */ /* 0x0009e8000c101526 */
[----:B------:R4:W-:Y:S02]  /*6160*/  @P2 STG.E.U16 desc[UR38][R8.64+0xf2], R87 ;  /* 0x0000f25708002986 */ /* 0x0009e4000c101526 */
.L_x_158:
[----:B------:R-:W-:Y:S05]  /*6170*/  BSYNC B0 ;  /* 0x0000000000007941 */ /* 0x000fea0003800000 */
.L_x_32:
[----:B------:R-:W-:Y:S01]  /*6180*/  IADD3 R16, P0, R16, UR36, RZ ;  /* 0x0000002410107c10 */ /* 0x000fe2000ff1e0ff */
[----:B------:R-:W-:Y:S01]  /*6190*/  ULDC.64 UR4, c[0x0][0x650] ;  /* 0x0001940000047ab9 */ /* 0x000fe20000000a00 */
[----:B------:R-:W-:Y:S01]  /*61a0*/  PRMT R3, RZ, 0x7610, R3 ;  /* 0x00007610ff037816 */ /* 0x000fe20000000003 */
[----:B------:R-:W-:Y:S01]  /*61b0*/  IMAD.MOV.U32 R100, RZ, RZ, -0x1 ;  /* 0xffffffffff647424 */ /* 0x000fe200078e00ff */
[----:B------:R-:W-:Y:S01]  /*61c0*/  IADD3.X R17, R17, UR42, RZ, P0, !PT ;  /* 0x0000002a11117c10 */ /* 0x000fe200087fe4ff */
[----:B------:R-:W-:Y:S01]  /*61d0*/  IMAD.MOV.U32 R99, RZ, RZ, -0x1 ;  /* 0xffffffffff637424 */ /* 0x000fe200078e00ff */
[----:B------:R-:W-:-:S04]  /*61e0*/  ISETP.GE.U32.AND P0, PT, R16, UR4, PT ;  /* 0x0000000410007c0c */ /* 0x000fc8000bf06070 */
[----:B------:R-:W-:-:S13]  /*61f0*/  ISETP.GE.U32.AND.EX P0, PT, R17, UR5, PT, P0 ;  /* 0x0000000511007c0c */ /* 0x000fda000bf06100 */
[----:B------:R-:W-:Y:S05]  /*6200*/  @P0 BRA `(.L_x_159) ;  /* 0x00000004004c0947 */ /* 0x000fea0003800000 */
[----:B------:R-:W0:Y:S01]  /*6210*/  LDC.64 R10, c[0x0][0x628] ;  /* 0x00018a00ff0a7b82 */ /* 0x000e220000000a00 */
[----:B---3--:R-:W3:Y:S01]  /*6220*/  S2R R12, SR_CTAID.X ;  /* 0x00000000000c7919 */ /* 0x008ee20000002500 */
[----:B-12-4-:R-:W-:Y:S02]  /*6230*/  IMAD.MOV.U32 R8, RZ, RZ, R16 ;  /* 0x000000ffff087224 */ /* 0x016fe400078e0010 */
[----:B------:R-:W-:Y:S01]  /*6240*/  IMAD.MOV.U32 R9, RZ, RZ, R17 ;  /* 0x000000ffff097224 */ /* 0x000fe200078e0011 */
[----:B------:R-:W1:Y:S03]  /*6250*/  S2R R20, SR_CTAID.Y ;  /* 0x0000000000147919 */ /* 0x000e660000002600 */
[----:B------:R-:W2:Y:S08]  /*6260*/  LDC R0, c[0x0][0x630] ;  /* 0x00018c00ff007b82 */ /* 0x000eb00000000800 */
[----:B------:R-:W4:Y:S01]  /*6270*/  LDC.64 R14, c[0x0][0x620] ;  /* 0x00018800ff0e7b82 */ /* 0x000f220000000a00 */
[----:B0-----:R-:W-:-:S04]  /*6280*/  ISETP.NE.U32.AND P0, PT, R10, RZ, PT ;  /* 0x000000ff0a00720c */ /* 0x001fc80003f05070 */
[----:B------:R-:W-:-:S13]  /*6290*/  ISETP.NE.AND.EX P0, PT, R11, RZ, PT, P0 ;  /* 0x000000ff0b00720c */ /* 0x000fda0003f05300 */
[----:B-1234-:R-:W-:Y:S05]  /*62a0*/  @!P0 BRA `(.L_x_160) ;  /* 0x0000000000288947 */ /* 0x01efea0003800000 */
        /* <DEDUP_REMOVED lines=10> */
.L_x_160:
[-CC-:B------:R-:W-:Y:S01]  /*6350*/  SHF.R.U64 R99, R8, R0.reuse, R9.reuse ;  /* 0x0000000008637219 */ /* 0x180fe20000001209 */
[----:B------:R-:W0:Y:S01]  /*6360*/  LDC.64 R26, c[0x0][0x640] ;  /* 0x00019000ff1a7b82 */ /* 0x000e220000000a00 */
[----:B------:R-:W-:Y:S01]  /*6370*/  SHF.R.U32.HI R0, RZ, R0, R9 ;  /* 0x00000000ff007219 */ /* 0x000fe20000011609 */
[----:B------:R-:W-:Y:S01]  /*6380*/  ULDC UR4, c[0x0][0x150] ;  /* 0x0000540000047ab9 */ /* 0x000fe20000000800 */
[----:B------:R-:W-:Y:S02]  /*6390*/  IADD3 R3, P0, RZ, -R99, RZ ;  /* 0x80000063ff037210 */ /* 0x000fe40007f1e0ff */
[----:B------:R-:W-:-:S03]  /*63a0*/  I2FP.F32.U32 R7, R12 ;  /* 0x0000000c00077245 */ /* 0x000fc60000201000 */
[----:B------:R-:W1:Y:S01]  /*63b0*/  LDC R6, c[0x0][0x618] ;  /* 0x00018600ff067b82 */ /* 0x000e620000000800 */
[----:B------:R-:W-:Y:S02]  /*63c0*/  IMAD.X R5, RZ, RZ, ~R0, P0 ;  /* 0x000000ffff057224 */ /* 0x000fe400000e0e00 */
[----:B------:R-:W-:Y:S01]  /*63d0*/  FMUL R7, R7, UR4 ;  /* 0x0000000407077c20 */ /* 0x000fe20008400000 */
[----:B------:R-:W-:Y:S01]  /*63e0*/  ULDC UR4, c[0x0][0x154] ;  /* 0x0000550000047ab9 */ /* 0x000fe20000000800 */
[-C--:B------:R-:W-:Y:S02]  /*63f0*/  IMAD R0, R5, R14.reuse, RZ ;  /* 0x0000000e05007224 */ /* 0x080fe400078e02ff */
[C---:B------:R-:W-:Y:S01]  /*6400*/  IMAD.WIDE.U32 R4, R3.reuse, R14, R16 ;  /* 0x0000000e03047225 */ /* 0x040fe200078e0010 */
[----:B------:R-:W2:Y:S01]  /*6410*/  LDC R11, c[0x0][0x608] ;  /* 0x00018200ff0b7b82 */ /* 0x000ea20000000800 */
[----:B------:R-:W3:Y:S02]  /*6420*/  F2I.U32.TRUNC.NTZ R7, R7 ;  /* 0x0000000700077305 */ /* 0x000ee4000020f000 */
[----:B------:R-:W-:-:S04]  /*6430*/  IMAD R3, R3, R15, R0 ;  /* 0x0000000f03037224 */ /* 0x000fc800078e0200 */
[----:B------:R-:W-:Y:S01]  /*6440*/  IMAD.IADD R3, R5, 0x1, R3 ;  /* 0x0000000105037824 */ /* 0x000fe200078e0203 */
[----:B------:R-:W4:Y:S01]  /*6450*/  LDC R8, c[0x0][0x658] ;  /* 0x00019600ff087b82 */ /* 0x000f220000000800 */
[----:B------:R-:W-:Y:S02]  /*6460*/  I2FP.F32.U32 R5, R20 ;  /* 0x0000001400057245 */ /* 0x000fe40000201000 */
[----:B0-----:R-:W-:-:S04]  /*6470*/  ISETP.NE.U32.AND P0, PT, R26, RZ, PT ;  /* 0x000000ff1a00720c */ /* 0x001fc80003f05070 */
[----:B------:R-:W-:Y:S01]  /*6480*/  ISETP.NE.AND.EX P0, PT, R27, RZ, PT, P0 ;  /* 0x000000ff1b00720c */ /* 0x000fe20003f05300 */
[----:B------:R-:W0:Y:S01]  /*6490*/  LDC R9, c[0x0][0x144] ;  /* 0x00005100ff097b82 */ /* 0x000e220000000800 */
[-C--:B-1----:R-:W-:Y:S01]  /*64a0*/  SHF.R.U64 R13, R4, R6.reuse, R3 ;  /* 0x00000006040d7219 */ /* 0x082fe20000001203 */
[----:B---3--:R-:W-:Y:S01]  /*64b0*/  IMAD.MOV R7, RZ, RZ, -R7 ;  /* 0x000000ffff077224 */ /* 0x008fe200078e0a07 */
[----:B------:R-:W-:Y:S01]  /*64c0*/  SHF.R.U32.HI R0, RZ, R6, R3 ;  /* 0x00000006ff007219 */ /* 0x000fe20000011603 */
[----:B------:R-:W-:-:S04]  /*64d0*/  FMUL R6, R5, UR4 ;  /* 0x0000000405067c20 */ /* 0x000fc80008400000 */
[----:B------:R-:W1:Y:S01]  /*64e0*/  LDC R21, c[0x0][0x148] ;  /* 0x00005200ff157b82 */ /* 0x000e620000000800 */
[----:B------:R3:W0:Y:S01]  /*64f0*/  F2I.U32.TRUNC.NTZ R14, R6 ;  /* 0x00000006000e7305 */ /* 0x000622000020f000 */
[-CC-:B--2---:R-:W-:Y:S02]  /*6500*/  SHF.R.U64 R10, R13, R11.reuse, R0.reuse ;  /* 0x0000000b0d0a7219 */ /* 0x184fe40000001200 */
[----:B------:R-:W-:-:S04]  /*6510*/  SHF.R.U32.HI R3, RZ, R11, R0 ;  /* 0x0000000bff037219 */ /* 0x000fc80000011600 */
[----:B-----5:R-:W2:Y:S01]  /*6520*/  LDC R24, c[0x0][0x648] ;  /* 0x00019200ff187b82 */ /* 0x020ea20000000800 */
[-CC-:B----4-:R-:W-:Y:S02]  /*6530*/  SHF.R.U64 R15, R10, R8.reuse, R3.reuse ;  /* 0x000000080a0f7219 */ /* 0x190fe40000001203 */
[----:B------:R-:W-:-:S03]  /*6540*/  SHF.R.U32.HI R5, RZ, R8, R3 ;  /* 0x00000008ff057219 */ /* 0x000fc60000011603 */
[----:B------:R-:W-:Y:S02]  /*6550*/  IMAD.MOV.U32 R4, RZ, RZ, R15 ;  /* 0x000000ffff047224 */ /* 0x000fe400078e000f */
[----:B------:R-:W4:Y:S01]  /*6560*/  LDC R28, c[0x0][0x638] ;  /* 0x00018e00ff1c7b82 */ /* 0x000f220000000800 */
[----:B0-----:R-:W-:-:S07]  /*6570*/  IMAD R25, R9, R7, R12 ;  /* 0x0000000709197224 */ /* 0x001fce00078e020c */
[----:B------:R-:W0:Y:S08]  /*6580*/  LDC R29, c[0x0][0x610] ;  /* 0x00018400ff1d7b82 */ /* 0x000e300000000800 */
[----:B------:R-:W0:Y:S01]  /*6590*/  LDC R30, c[0x0][0x600] ;  /* 0x00018000ff1e7b82 */ /* 0x000e220000000800 */
[----:B-1-3--:R-:W-:Y:S05]  /*65a0*/  @!P0 BRA `(.L_x_161) ;  /* 0x0000000000288947 */ /* 0x00afea0003800000 */
[----:B------:R-:W1:Y:S02]  /*65b0*/  LDC R0, c[0x0][0x64c] ;  /* 0x00019300ff007b82 */ /* 0x000e640000000800 */
[----:B-1----:R-:W-:-:S05]  /*65c0*/  IADD3 R3, P0, R15, R0, RZ ;  /* 0x000000000f037210 */ /* 0x002fca0007f1e0ff */
        /* <DEDUP_REMOVED lines=8> */
.L_x_161:
[----:B------:R-:W-:Y:S01]  /*6650*/  ISETP.NE.AND P0, PT, R2, 0x1, PT ;  /* 0x000000010200780c */ /* 0x000fe20003f05270 */
[----:B------:R-:W-:Y:S01]  /*6660*/  IMAD.MOV R14, RZ, RZ, -R14 ;  /* 0x000000ffff0e7224 */ /* 0x000fe200078e0a0e */
[----:B--2---:R-:W-:Y:S02]  /*6670*/  SHF.R.U64 R0, R4, R24, R5 ;  /* 0x0000001804007219 */ /* 0x004fe40000001205 */
[----:B------:R-:W-:Y:S02]  /*6680*/  LOP3.LUT R3, R10, R97, RZ, 0xc0, !PT ;  /* 0x000000610a037212 */ /* 0x000fe400078ec0ff */
[----:B------:R-:W-:Y:S01]  /*6690*/  LOP3.LUT R6, R13, R96, RZ, 0xc0, !PT ;  /* 0x000000600d067212 */ /* 0x000fe200078ec0ff */
[----:B------:R-:W-:Y:S02]  /*66a0*/  IMAD.MOV R4, RZ, RZ, -R0 ;  /* 0x000000ffff047224 */ /* 0x000fe400078e0a00 */
[----:B------:R-:W-:Y:S02]  /*66b0*/  IMAD R0, R92, R0, R3 ;  /* 0x000000005c007224 */ /* 0x000fe400078e0203 */
[----:B----4-:R-:W-:-:S02]  /*66c0*/  IMAD R3, R4, R28, R15 ;  /* 0x0000001c04037224 */ /* 0x010fc400078e020f */
[----:B------:R-:W-:Y:S02]  /*66d0*/  @P0 IMAD R25, R21, R14, R20 ;  /* 0x0000000e15190224 */ /* 0x000fe400078e0214 */
[----:B0-----:R-:W-:Y:S02]  /*66e0*/  IMAD R5, R3, R30, R6 ;  /* 0x0000001e03057224 */ /* 0x001fe400078e0206 */
[----:B------:R-:W-:Y:S02]  /*66f0*/  IMAD R0, R0, R29, R25 ;  /* 0x0000001d00007224 */ /* 0x000fe400078e0219 */
[----:B------:R-:W-:-:S03]  /*6700*/  IMAD.MOV.U32 R4, RZ, RZ, 0x1 ;  /* 0x00000001ff047424 */ /* 0x000fc600078e00ff */
[----:B------:R-:W-:Y:S02]  /*6710*/  SEL R100, R5, R0, !P0 ;  /* 0x0000000005647207 */ /* 0x000fe40004000000 */
[----:B------:R-:W-:Y:S02]  /*6720*/  PRMT R3, R4, 0x7610, R3 ;  /* 0x0000761004037816 */ /* 0x000fe40000000003 */
[----:B------:R-:W-:-:S07]  /*6730*/  SEL R0, R0, R5, !P0 ;  /* 0x0000000500007207 */ /* 0x000fce0004000000 */
.L_x_159:
[----:B------:R-:W-:Y:S01]  /*6740*/  LOP3.LUT P0, RZ, R3, 0xff, RZ, 0xc0, !PT ;  /* 0x000000ff03ff7812 */ /* 0x000fe2000780c0ff */
[----:B------:R-:W-:Y:S01]  /*6750*/  UIMAD.WIDE.U32 UR4, UR41, -0x33333333, URZ ;  /* 0xcccccccd290478a5 */ /* 0x000fe2000f8e003f */
[----:B------:R-:W-:-:S03]  /*6760*/  IMAD.MOV.U32 R101, RZ, RZ, R0 ;  /* 0x000000ffff657224 */ /* 0x000fc600078e0000 */
[----:B------:R-:W-:-:S04]  /*6770*/  USHF.R.U32.HI UR4, URZ, 0x2, UR5 ;  /* 0x000000023f047899 */ /* 0x000fc80008011605 */
[----:B------:R-:W-:-:S04]  /*6780*/  UIMAD UR41, UR4, -0x5, UR41 ;  /* 0xfffffffb042978a4 */ /* 0x000fc8000f8e0229 */
[----:B------:R-:W-:Y:S08]  /*6790*/  @P0 BRA `(.L_x_162) ;  /* 0xffffffac00240947 */ /* 0x000ff0000383ffff */
[----:B------:R-:W-:Y:S05]  /*67a0*/  EXIT ;  /* 0x000000000000794d */ /* 0x000fea0003800000 */
.L_x_7:
        /* <DEDUP_REMOVED lines=26> */
.L_x_164:
[----:B------:R-:W0:Y:S01]  /*6950*/  LDC.64 R28, c[0x0][0x640] ;  /* 0x00019000ff1c7b82 */ /* 0x000e220000000a00 */
[-CC-:B------:R-:W-:Y:S01]  /*6960*/  SHF.R.U64 R22, R14, R6.reuse, R15.reuse ;  /* 0x000000060e167219 */ /* 0x180fe2000000120f */
[----:B------:R-:W-:Y:S01]  /*6970*/  IMAD.MOV.U32 R30, RZ, RZ, 0x1 ;  /* 0x00000001ff1e7424 */ /* 0x000fe200078e00ff */
[----:B------:R-:W-:Y:S02]  /*6980*/  SHF.R.U32.HI R6, RZ, R6, R15 ;  /* 0x00000006ff067219 */ /* 0x000fe4000001160f */
[----:B------:R-:W-:-:S03]  /*6990*/  IADD3 R13, P0, RZ, -R22, RZ ;  /* 0x80000016ff0d7210 */ /* 0x000fc60007f1e0ff */
[----:B------:R-:W1:Y:S02]  /*69a0*/  LDC R12, c[0x0][0x618] ;  /* 0x00018600ff0c7b82 */ /* 0x000e640000000800 */
[----:B------:R-:W-:-:S04]  /*69b0*/  IMAD.X R11, RZ, RZ, ~R6, P0 ;  /* 0x000000ffff0b7224 */ /* 0x000fc800000e0e06 */
[-C--:B------:R-:W-:Y:S02]  /*69c0*/  IMAD R6, R11, R24.reuse, RZ ;  /* 0x000000180b067224 */ /* 0x080fe400078e02ff */
[----:B------:R-:W2:Y:S01]  /*69d0*/  LDC R14, c[0x0][0x608] ;  /* 0x00018200ff0e7b82 */ /* 0x000ea20000000800 */
[----:B------:R-:W-:-:S04]  /*69e0*/  IMAD.WIDE.U32 R10, R13, R24, R16 ;  /* 0x000000180d0a7225 */ /* 0x000fc800078e0010 */
[----:B------:R-:W-:-:S03]  /*69f0*/  IMAD R13, R13, R25, R6 ;  /* 0x000000190d0d7224 */ /* 0x000fc600078e0206 */
[----:B------:R-:W3:Y:S01]  /*6a00*/  LDC R27, c[0x0][0x658] ;  /* 0x00019600ff1b7b82 */ /* 0x000ee20000000800 */
[----:B------:R-:W-:Y:S01]  /*6a10*/  IMAD.IADD R11, R11, 0x1, R13 ;  /* 0x000000010b0b7824 */ /* 0x000fe200078e020d */
[----:B0-----:R-:W-:-:S04]  /*6a20*/  ISETP.NE.U32.AND P0, PT, R28, RZ, PT ;  /* 0x000000ff1c00720c */ /* 0x001fc80003f05070 */
[----:B------:R-:W-:Y:S02]  /*6a30*/  ISETP.NE.AND.EX P0, PT, R29, RZ, PT, P0 ;  /* 0x000000ff1d00720c */ /* 0x000fe40003f05300 */
[----:B------:R-:W0:Y:S01]  /*6a40*/  LDC R24, c[0x0][0x600] ;  /* 0x00018000ff187b82 */ /* 0x000e220000000800 */
[-CC-:B-1----:R-:W-:Y:S01]  /*6a50*/  SHF.R.U64 R8, R10, R12.reuse, R11.reuse ;  /* 0x0000000c0a087219 */ /* 0x182fe2000000120b */
[----:B------:R-:W-:Y:S01]  /*6a60*/  IMAD.MOV.U32 R10, RZ, RZ, -0x1 ;  /* 0xffffffffff0a7424 */ /* 0x000fe200078e00ff */
[----:B------:R-:W-:-:S05]  /*6a70*/  SHF.R.U32.HI R11, RZ, R12, R11 ;  /* 0x0000000cff0b7219 */ /* 0x000fca000001160b */
[----:B------:R-:W1:Y:S01]  /*6a80*/  LDC R25, c[0x0][0x648] ;  /* 0x00019200ff197b82 */ /* 0x000e620000000800 */
[-CC-:B--2---:R-:W-:Y:S02]  /*6a90*/  SHF.R.U64 R21, R8, R14.reuse, R11.reuse ;  /* 0x0000000e08157219 */ /* 0x184fe4000000120b */
[----:B------:R-:W-:-:S05]  /*6aa0*/  SHF.R.U32.HI R6, RZ, R14, R11 ;  /* 0x0000000eff067219 */ /* 0x000fca000001160b */
[----:B------:R-:W2:Y:S01]  /*6ab0*/  LDC R26, c[0x0][0x638] ;  /* 0x00018e00ff1a7b82 */ /* 0x000ea20000000800 */
[-C--:B---3--:R-:W-:Y:S02]  /*6ac0*/  SHF.L.U32 R10, R10, R27.reuse, RZ ;  /* 0x0000001b0a0a7219 */ /* 0x088fe400000006ff */
[-CC-:B------:R-:W-:Y:S02]  /*6ad0*/  SHF.R.U64 R23, R21, R27.reuse, R6.reuse ;  /* 0x0000001b15177219 */ /* 0x180fe40000001206 */
[----:B------:R-:W-:Y:S02]  /*6ae0*/  LOP3.LUT R32, RZ, R10, RZ, 0x33, !PT ;  /* 0x0000000aff207212 */ /* 0x000fe400078e33ff */
[----:B------:R-:W-:Y:S01]  /*6af0*/  SHF.R.U32.HI R11, RZ, R27, R6 ;  /* 0x0000001bff0b7219 */ /* 0x000fe20000011606 */
[----:B------:R-:W3:Y:S01]  /*6b00*/  LDC R31, c[0x0][0x610] ;  /* 0x00018400ff1f7b82 */ /* 0x000ee20000000800 */
[----:B------:R-:W-:Y:S01]  /*6b10*/  IMAD.MOV.U32 R10, RZ, RZ, R23 ;  /* 0x000000ffff0a7224 */ /* 0x000fe200078e0017 */
[----:B------:R-:W-:Y:S06]  /*6b20*/  @!P0 BRA `(.L_x_165) ;  /* 0x0000000000288947 */ /* 0x000fec0003800000 */
        /* <DEDUP_REMOVED lines=10> */
.L_x_165:
[----:B------:R-:W-:Y:S02]  /*6bd0*/  ISETP.NE.AND P0, PT, R2, 0x1, PT ;  /* 0x000000010200780c */ /* 0x000fe40003f05270 */
[----:B-1----:R-:W-:Y:S01]  /*6be0*/  SHF.R.U64 R6, R10, R25, R11 ;  /* 0x000000190a067219 */ /* 0x002fe2000000120b */
[----:B0-----:R-:W-:Y:S01]  /*6bf0*/  VIADD R11, R24, 0xffffffff ;  /* 0xffffffff180b7836 */ /* 0x001fe20000000000 */
[----:B------:R-:W-:Y:S02]  /*6c00*/  SHF.L.U32 R30, R30, R27, RZ ;  /* 0x0000001b1e1e7219 */ /* 0x000fe400000006ff */
[----:B------:R-:W-:Y:S01]  /*6c10*/  LOP3.LUT R5, R21, R32, RZ, 0xc0, !PT ;  /* 0x0000002015057212 */ /* 0x000fe200078ec0ff */
[----:B------:R-:W-:-:S04]  /*6c20*/  IMAD.MOV R10, RZ, RZ, -R6 ;  /* 0x000000ffff0a7224 */ /* 0x000fc800078e0a06 */
[----:B------:R-:W-:Y:S01]  /*6c30*/  IMAD R6, R30, R6, R5 ;  /* 0x000000061e067224 */ /* 0x000fe200078e0205 */
[----:B------:R-:W-:Y:S01]  /*6c40*/  LOP3.LUT R5, R8, R11, RZ, 0xc0, !PT ;  /* 0x0000000b08057212 */ /* 0x000fe200078ec0ff */
[----:B------:R-:W-:Y:S02]  /*6c50*/  @P0 IMAD R7, R9, R20, R4 ;  /* 0x0000001409070224 */ /* 0x000fe400078e0204 */
[----:B--2---:R-:W-:Y:S02]  /*6c60*/  IMAD R4, R10, R26, R23 ;  /* 0x0000001a0a047224 */ /* 0x004fe400078e0217 */
[----:B---3--:R-:W-:Y:S02]  /*6c70*/  IMAD R7, R6, R31, R7 ;  /* 0x0000001f06077224 */ /* 0x008fe400078e0207 */
[----:B------:R-:W-:Y:S02]  /*6c80*/  IMAD R4, R4, R24, R5 ;  /* 0x0000001804047224 */ /* 0x000fe400078e0205 */
[----:B------:R-:W-:-:S02]  /*6c90*/  IMAD.MOV.U32 R8, RZ, RZ, 0x1 ;  /* 0x00000001ff087424 */ /* 0x000fc400078e00ff */
[----:B------:R-:W-:Y:S01]  /*6ca0*/  IMAD.MOV.U32 R6, RZ, RZ, R22 ;  /* 0x000000ffff067224 */ /* 0x000fe200078e0016 */
[----:B------:R-:W-:Y:S02]  /*6cb0*/  SEL R19, R4, R7, !P0 ;  /* 0x0000000704137207 */ /* 0x000fe40004000000 */
[----:B------:R-:W-:-:S07]  /*6cc0*/  SEL R21, R7, R4, !P0 ;  /* 0x0000000407157207 */ /* 0x000fce0004000000 */
.L_x_163:
[----:B------:R-:W-:-:S08]  /*6cd0*/  NOP ;  /* 0x0000000000007918 */ /* 0x000fd00000000000 */
[----:B------:R-:W0:-:S00]  /*6ce0*/  USETMAXREG.DEALLOC.CTAPOOL 0x28 ;  /* 0x00000028000079c8 */ /* 0x000e0000080e0500 */
[----:B0-----:R-:W-:-:S13]  /*6cf0*/  ISETP.NE.AND P0, PT, R3, RZ, PT ;  /* 0x000000ff0300720c */ /* 0x001fda0003f05270 */
[----:B------:R-:W-:Y:S05]  /*6d00*/  @P0 EXIT ;  /* 0x000000000000094d */ /* 0x000fea0003800000 */
[----:B------:R-:W-:Y:S01]  /*6d10*/  LOP3.LUT P0, RZ, R8, 0xff, RZ, 0xc0, !PT ;  /* 0x000000ff08ff7812 */ /* 0x000fe2000780c0ff */
[----:B------:R-:W-:Y:S02]  /*6d20*/  IMAD.MOV.U32 R3, RZ, RZ, 0x1 ;  /* 0x00000001ff037424 */ /* 0x000fe400078e00ff */
[----:B------:R-:W-:-:S10]  /*6d30*/  IMAD.MOV.U32 R8, RZ, RZ, RZ ;  /* 0x000000ffff087224 */ /* 0x000fd400078e00ff */
[----:B------:R-:W-:Y:S05]  /*6d40*/  @!P0 BRA `(.L_x_166) ;  /* 0x0000000c00248947 */ /* 0x000fea0003800000 */
[----:B------:R-:W0:Y:S01]  /*6d50*/  LDC R3, c[0x0][0x28c] ;  /* 0x0000a300ff037b82 */ /* 0x000e220000000800 */
[----:B------:R-:W-:Y:S01]  /*6d60*/  ULDC UR5, c[0x0][0x658] ;  /* 0x0001960000057ab9 */ /* 0x000fe20000000800 */
[----:B------:R-:W-:Y:S01]  /*6d70*/  UMOV UR6, 0xffffffff ;  /* 0xffffffff00067882 */ /* 0x000fe20000000000 */
[----:B------:R-:W-:Y:S01]  /*6d80*/  BSSY B0, `(.L_x_166) ;  /* 0x00000c5000007945 */ /* 0x000fe20003800000 */
[----:B------:R-:W-:Y:S01]  /*6d90*/  USHF.L.U32 UR6, UR6, UR5, URZ ;  /* 0x0000000506067299 */ /* 0x000fe2000800063f */
[----:B------:R-:W-:Y:S01]  /*6da0*/  IMAD.MOV.U32 R10, RZ, RZ, 0x1 ;  /* 0x00000001ff0a7424 */ /* 0x000fe200078e00ff */
[----:B------:R-:W-:Y:S01]  /*6db0*/  LOP3.LUT R9, R18, 0x2, RZ, 0xfc, !PT ;  /* 0x0000000212097812 */ /* 0x000fe200078efcff */
[----:B------:R-:W-:Y:S01]  /*6dc0*/  IMAD.MOV.U32 R8, RZ, RZ, RZ ;  /* 0x000000ffff087224 */ /* 0x000fe200078e00ff */
[----:B------:R-:W1:Y:S01]  /*6dd0*/  S2UR UR8, SR_CgaCtaId ;  /* 0x00000000000879c3 */ /* 0x000e620000008800 */
[----:B------:R-:W-:Y:S01]  /*6de0*/  ULDC UR4, c[0x0][0x600] ;  /* 0x0001800000047ab9 */ /* 0x000fe20000000800 */
[----:B------:R-:W-:Y:S01]  /*6df0*/  UMOV UR7, 0x1 ;  /* 0x0000000100077882 */ /* 0x000fe20000000000 */
[----:B------:R-:W-:-:S02]  /*6e00*/  UIADD3 UR15, UR4, -0x1, URZ ;  /* 0xffffffff040f7890 */ /* 0x000fc4000fffe03f */
[----:B------:R-:W-:Y:S02]  /*6e10*/  USHF.L.U32 UR17, UR7, UR5, URZ ;  /* 0x0000000507117299 */ /* 0x000fe4000800063f */
[----:B------:R-:W-:Y:S01]  /*6e20*/  ULOP3.LUT UR16, URZ, UR6, URZ, 0x33, !UPT ;  /* 0x000000063f107292 */ /* 0x000fe2000f8e333f */
[----:B------:R-:W-:Y:S01]  /*6e30*/  ULDC.64 UR20, c[0x0][0x198] ;  /* 0x0000660000147ab9 */ /* 0x000fe20000000a00 */
[----:B0-----:R-:W-:-:S05]  /*6e40*/  VIADD R3, R3, 0x3f ;  /* 0x0000003f03037836 */ /* 0x001fca0000000000 */
[----:B------:R-:W-:Y:S01]  /*6e50*/  SHF.R.S32.HI R4, RZ, 0x1f, R3 ;  /* 0x0000001fff047819 */ /* 0x000fe20000011403 */
[----:B-1----:R-:W-:-:S03]  /*6e60*/  IMAD.U32 R12, RZ, RZ, UR8 ;  /* 0x00000008ff0c7e24 */ /* 0x002fc6000f8e00ff */
[----:B------:R-:W-:Y:S01]  /*6e70*/  LEA.HI R4, R4, R3, RZ, 0x6 ;  /* 0x0000000304047211 */ /* 0x000fe200078f30ff */
[----:B------:R-:W-:-:S03]  /*6e80*/  IMAD.MOV.U32 R3, RZ, RZ, 0x1 ;  /* 0x00000001ff037424 */ /* 0x000fc600078e00ff */
[----:B------:R-:W-:-:S05]  /*6e90*/  SHF.R.S32.HI R11, RZ, 0x6, R4 ;  /* 0x00000006ff0b7819 */ /* 0x000fca0000011404 */
[----:B------:R-:W-:-:S07]  /*6ea0*/  VIADD R13, R11, 0x1 ;  /* 0x000000010b0d7836 */ /* 0x000fce0000000000 */
.L_x_177:
[----:B------:R-:W-:-:S03]  /*6eb0*/  UMOV UR4, 0xffffffff ;  /* 0xffffffff00047882 */ /* 0x000fc60000000000 */
[----:B------:R-:W-:Y:S05]  /*6ec0*/  BRA.DIV UR4, `(.L_x_167) ;  /* 0x0000000e04d07947 */ /* 0x000fea000b800000 */
[----:B------:R-:W-:-:S13]  /*6ed0*/  ELECT P6, URZ, PT ;  /* 0x00000000003f782f */ /* 0x000fda00038c0000 */
.L_x_189:
[----:B------:R-:W0:Y:S01]  /*6ee0*/  LDC R4, c[0x0][0x28c] ;  /* 0x0000a300ff047b82 */ /* 0x000e220000000800 */
[----:B------:R-:W-:Y:S01]  /*6ef0*/  BSSY B1, `(.L_x_168) ;  /* 0x000003b000017945 */ /* 0x000fe20003800000 */
[----:B0-----:R-:W-:-:S13]  /*6f00*/  ISETP.LT.OR P6, PT, R4, 0x1, !P6 ;  /* 0x000000010400780c */ /* 0x001fda00077c1670 */
[----:B------:R-:W-:Y:S05]  /*6f10*/  @P6 BRA `(.L_x_169) ;  /* 0x0000000000e06947 */ /* 0x000fea0003800000 */
[----:B------:R-:W-:Y:S02]  /*6f20*/  IMAD R21, R21, 0x2, R12 ;  /* 0x0000000215157824 */ /* 0x000fe400078e020c */
[----:B------:R-:W-:Y:S02]  /*6f30*/  IMAD.SHL.U32 R19, R19, 0x80, RZ ;  /* 0x0000008013137824 */ /* 0x000fe400078e00ff */
[----:B------:R-:W-:Y:S02]  /*6f40*/  IMAD.MOV.U32 R22, RZ, RZ, RZ ;  /* 0x000000ffff167224 */ /* 0x000fe400078e00ff */
[----:B------:R-:W-:Y:S02]  /*6f50*/  IMAD.MOV.U32 R4, RZ, RZ, R13 ;  /* 0x000000ffff047224 */ /* 0x000fe400078e000d */
[----:B------:R-:W-:Y:S02]  /*6f60*/  IMAD.MOV.U32 R5, RZ, RZ, R3 ;  /* 0x000000ffff057224 */ /* 0x000fe400078e0003 */
[----:B------:R-:W-:-:S02]  /*6f70*/  IMAD.MOV.U32 R7, RZ, RZ, R8 ;  /* 0x000000ffff077224 */ /* 0x000fc400078e0008 */
[----:B------:R-:W-:-:S07]  /*6f80*/  IMAD.SHL.U32 R21, R21, 0x40, RZ ;  /* 0x0000004015157824 */ /* 0x000fce00078e00ff */
.L_x_172:
[----:B------:R-:W0:Y:S01]  /*6f90*/  S2UR UR4, SR_CgaCtaId ;  /* 0x00000000000479c3 */ /* 0x000e220000008800 */
[----:B------:R-:W-:Y:S02]  /*6fa0*/  MOV R15, 0x400 ;  /* 0x00000400000f7802 */ /* 0x000fe40000000f00 */
[----:B------:R-:W-:Y:S02]  /*6fb0*/  SHF.L.U32 R14, R5, 0x1f, RZ ;  /* 0x0000001f050e7819 */ /* 0x000fe400000006ff */
[----:B------:R-:W-:Y:S01]  /*6fc0*/  ISETP.NE.AND P1, PT, R0, RZ, PT ;  /* 0x000000ff0000720c */ /* 0x000fe20003f25270 */
[----:B0-----:R-:W-:-:S05]  /*6fd0*/  IMAD.U32 R12, RZ, RZ, UR4 ;  /* 0x00000004ff0c7e24 */ /* 0x001fca000f8e00ff */
[----:B------:R-:W-:-:S07]  /*6fe0*/  LEA R20, R12, R15, 0x18 ;  /* 0x0000000f0c147211 */ /* 0x000fce00078ec0ff */
[----:B------:R-:W0:Y:S01]  /*6ff0*/  @!P1 LDC R15, c[0x0][0x500] ;  /* 0x00014000ff0f9b82 */ /* 0x000e220000000800 */
[----:B------:R-:W-:-:S04]  /*7000*/  IMAD R23, R7, 0x8, R20 ;  /* 0x0000000807177824 */ /* 0x000fc800078e0214 */
[----:B------:R-:W1:Y:S02]  /*7010*/  SYNCS.PHASECHK.TRANS64.TRYWAIT P0, [R23+URZ+0x28], R14 ;  /* 0x0000280e170075a7 */ /* 0x000e64000800017f */
[----:B-1----:R-:W-:Y:S05]  /*7020*/  @!P0 BRA `(.L_x_170) ;  /* 0x0000000c00988947 */ /* 0x002fea0003800000 */
.L_x_190:
[----:B-1----:R-:W-:Y:S01]  /*7030*/  PRMT R14, R9, 0x9910, RZ ;  /* 0x00009910090e7816 */ /* 0x002fe200000000ff */
[----:B0-----:R0:W-:Y:S03]  /*7040*/  @!P1 SYNCS.ARRIVE.TRANS64 RZ, [R23+URZ], R15 ;  /* 0x0000000f17ff99a7 */ /* 0x0011e6000800003f */
[----:B------:R-:W-:-:S13]  /*7050*/  ISETP.NE.AND P0, PT, R14, 0x2, PT ;  /* 0x000000020e00780c */ /* 0x000fda0003f05270 */
[----:B0-----:R-:W-:Y:S05]  /*7060*/  @P0 BRA `(.L_x_171) ;  /* 0x0000000000040947 */ /* 0x001fea0003800000 */
[----:B------:R-:W-:Y:S01]  /*7070*/  BPT.TRAP 0x1 ;  /* 0x000000040000795c */ /* 0x000fe20000300000 */
.L_x_171:
[----:B------:R-:W-:Y:S01]  /*7080*/  IMAD R14, R7, 0x2, R12 ;  /* 0x00000002070e7824 */ /* 0x000fe200078e020c */
[----:B------:R-:W-:Y:S01]  /*7090*/  R2UR UR9, R23 ;  /* 0x00000000170972ca */ /* 0x000fe200000e0000 */
[----:B------:R-:W-:Y:S01]  /*70a0*/  VIADD R4, R4, 0xffffffff ;  /* 0xffffffff04047836 */ /* 0x000fe20000000000 */
[----:B------:R-:W-:Y:S01]  /*70b0*/  UIADD3 UR4, UP0, UR20, 0xf0, URZ ;  /* 0x000000f014047890 */ /* 0x000fe2000ff1e03f */
[----:B------:R-:W-:Y:S01]  /*70c0*/  IMAD.SHL.U32 R14, R14, 0x1000, RZ ;  /* 0x000010000e0e7824 */ /* 0x000fe200078e00ff */
[----:B------:R-:W-:Y:S01]  /*70d0*/  R2UR UR11, R21 ;  /* 0x00000000150b72ca */ /* 0x000fe200000e0000 */
[----:B------:R-:W-:Y:S01]  /*70e0*/  UIADD3 UR22, UP1, UR20, 0x1f0, URZ ;  /* 0x000001f014167890 */ /* 0x000fe2000ff3e03f */
[----:B------:R-:W-:Y:S01]  /*70f0*/  R2UR UR10, R22 ;  /* 0x00000000160a72ca */ /* 0x000fe200000e0000 */
[--C-:B------:R-:W-:Y:S01]  /*7100*/  IMAD R14, R14, 0x2, R20.reuse ;  /* 0x000000020e0e7824 */ /* 0x100fe200078e0214 */
[----:B------:R-:W-:Y:S01]  /*7110*/  R2UR UR12, R6 ;  /* 0x00000000060c72ca */ /* 0x000fe200000e0000 */
[----:B------:R-:W-:Y:S01]  /*7120*/  IMAD R20, R7, 0x4000, R20 ;  /* 0x0000400007147824 */ /* 0x000fe200078e0214 */
[----:B------:R-:W-:Y:S01]  /*7130*/  R2UR UR18, R19 ;  /* 0x00000000131272ca */ /* 0x000fe200000e0000 */
[----:B------:R-:W-:Y:S01]  /*7140*/  VIADD R7, R7, 0x1 ;  /* 0x0000000107077836 */ /* 0x000fe20000000000 */
[----:B------:R-:W-:Y:S01]  /*7150*/  R2UR UR5, R14 ;  /* 0x000000000e0572ca */ /* 0x000fe200000e0000 */
[----:B------:R-:W-:Y:S01]  /*7160*/  UIADD3.X UR23, URZ, UR21, URZ, UP1, !UPT ;  /* 0x000000153f177290 */ /* 0x000fe20008ffe43f */
[----:B------:R-:W-:Y:S01]  /*7170*/  R2UR UR8, R20 ;  /* 0x00000000140872ca */ /* 0x000fe200000e0000 */
[----:B------:R-:W-:Y:S01]  /*7180*/  UMOV UR19, 0x30000 ;  /* 0x0003000000137882 */ /* 0x000fe20000000000 */
[----:B------:R-:W-:Y:S01]  /*7190*/  ISETP.GT.AND P1, PT, R4, 0x1, PT ;  /* 0x000000010400780c */ /* 0x000fe20003f24270 */
[----:B------:R-:W-:Y:S01]  /*71a0*/  UMOV UR6, 0x0 ;  /* 0x0000000000067882 */ /* 0x000fe20000000000 */
[----:B------:R-:W-:Y:S01]  /*71b0*/  UMOV UR7, 0x10000000 ;  /* 0x1000000000077882 */ /* 0x000fe20000000000 */
[----:B------:R-:W-:Y:S01]  /*71c0*/  ISETP.NE.AND P0, PT, R7, 0x5, PT ;  /* 0x000000050700780c */ /* 0x000fe20003f05270 */
[----:B------:R-:W-:-:S03]  /*71d0*/  VIADD R22, R22, 0x40 ;  /* 0x0000004016167836 */ /* 0x000fc60000000000 */
[----:B------:R-:W-:Y:S02]  /*71e0*/  SEL R14, RZ, 0x1, P0 ;  /* 0x00000001ff0e7807 */ /* 0x000fe40000000000 */
[----:B------:R-:W-:Y:S01]  /*71f0*/  UIADD3 UR13, UR5, 0x100, URZ ;  /* 0x00000100050d7890 */ /* 0x000fe2000fffe03f */
[----:B------:R-:W-:Y:S01]  /*7200*/  SEL R7, R7, RZ, P0 ;  /* 0x000000ff07077207 */ /* 0x000fe20000000000 */
[----:B------:R-:W-:Y:S01]  /*7210*/  UIADD3.X UR5, URZ, UR21, URZ, UP0, !UPT ;  /* 0x000000153f057290 */ /* 0x000fe200087fe43f */
[----:B------:R-:W-:Y:S01]  /*7220*/  LOP3.LUT R5, R5, R14, RZ, 0x3c, !PT ;  /* 0x0000000e05057212 */ /* 0x000fe200078e3cff */
[----:B------:R-:W-:-:S03]  /*7230*/  UIADD3 UR14, UR8, 0x14100, URZ ;  /* 0x00014100080e7890 */ /* 0x000fc6000fffe03f */
[----:B------:R-:W-:-:S04]  /*7240*/  UMOV UR8, UR13 ;  /* 0x0000000d00087c82 */ /* 0x000fc80008000000 */
[----:B------:R0:W-:Y:S02]  /*7250*/  UTMALDG.3D.MULTICAST [UR8], [UR4], UR19, desc[UR6] ;  /* 0x00000608040073b4 */ /* 0x0001e40008011813 */
[----:B0-----:R-:W-:Y:S01]  /*7260*/  UMOV UR8, UR14 ;  /* 0x0000000e00087c82 */ /* 0x001fe20008000000 */
[----:B------:R-:W-:Y:S02]  /*7270*/  UMOV UR11, UR18 ;  /* 0x00000012000b7c82 */ /* 0x000fe40008000000 */
[----:B------:R0:W-:Y:S02]  /*7280*/  UTMALDG.3D [UR8], [UR22], desc[UR6] ;  /* 0x00000608160075b4 */ /* 0x0001e40008011000 */
[----:B0-----:R-:W-:Y:S05]  /*7290*/  @P1 BRA `(.L_x_172) ;  /* 0xfffffffc003c1947 */ /* 0x001fea000383ffff */
.L_x_169:
[----:B------:R-:W-:Y:S05]  /*72a0*/  BSYNC B1 ;  /* 0x0000000000017941 */ /* 0x000fea0003800000 */
.L_x_168:
[----:B------:R-:W-:Y:S01]  /*72b0*/  LOP3.LUT P1, RZ, R10, 0xff, RZ, 0xc0, !PT ;  /* 0x000000ff0aff7812 */ /* 0x000fe2000782c0ff */
[C---:B------:R-:W-:Y:S01]  /*72c0*/  IMAD.IADD R7, R11.reuse, 0x1, R8 ;  /* 0x000000010b077824 */ /* 0x040fe200078e0208 */
[----:B------:R-:W-:Y:S01]  /*72d0*/  ULDC.64 UR4, c[0x0][0x650] ;  /* 0x0001940000047ab9 */ /* 0x000fe20000000a00 */
[----:B------:R-:W-:Y:S01]  /*72e0*/  ISETP.GE.U32.AND P2, PT, R11, 0x5, PT ;  /* 0x000000050b00780c */ /* 0x000fe20003f46070 */
[----:B------:R-:W-:Y:S01]  /*72f0*/  BSSY B1, `(.L_x_173) ;  /* 0x000006b000017945 */ /* 0x000fe20003800000 */
[----:B------:R-:W-:Y:S01]  /*7300*/  IMAD.MOV.U32 R21, RZ, RZ, -0x1 ;  /* 0xffffffffff157424 */ /* 0x000fe200078e00ff */
[----:B------:R-:W-:Y:S01]  /*7310*/  ISETP.GT.U32.AND P0, PT, R7, 0x4, PT ;  /* 0x000000040700780c */ /* 0x000fe20003f04070 */
[----:B------:R-:W-:Y:S01]  /*7320*/  IMAD.MOV.U32 R19, RZ, RZ, -0x1 ;  /* 0xffffffffff137424 */ /* 0x000fe200078e00ff */
[----:B------:R-:W-:Y:S02]  /*7330*/  PRMT R10, RZ, 0x7610, R10 ;  /* 0x00007610ff0a7816 */ /* 0x000fe4000000000a */
[----:B------:R-:W-:-:S03]  /*7340*/  ISETP.LT.U32.AND P0, PT, R11, 0x5, P0 ;  /* 0x000000050b00780c */ /* 0x000fc60000701070 */
[----:B------:R-:W0:Y:S01]  /*7350*/  @P1 S2R R12, SR_CgaCtaId ;  /* 0x00000000000c1919 */ /* 0x000e220000008800 */
[----:B------:R-:W-:-:S04]  /*7360*/  @P1 MOV R5, 0x400 ;  /* 0x0000040000051802 */ /* 0x000fc80000000f00 */
[----:B0-----:R-:W-:Y:S01]  /*7370*/  @P1 LEA R6, R12, R5, 0x18 ;  /* 0x000000050c061211 */ /* 0x001fe200078ec0ff */
[----:B------:R-:W-:Y:S01]  /*7380*/  IMAD.WIDE.U32 R4, R7, -0x33333333, RZ ;  /* 0xcccccccd07047825 */ /* 0x000fe200078e00ff */
[----:B------:R-:W-:Y:S02]  /*7390*/  SEL R4, RZ, 0x1, !P0 ;  /* 0x00000001ff047807 */ /* 0x000fe40004000000 */
[----:B------:R0:W-:Y:S01]  /*73a0*/  @P1 SYNCS.ARRIVE.TRANS64.A1T0 RZ, [R6+URZ+0x68], RZ ;  /* 0x000068ff06ff19a7 */ /* 0x0001e2000810003f */
[----:B------:R-:W-:Y:S02]  /*73b0*/  IADD3 R16, P1, R16, UR36, RZ ;  /* 0x0000002410107c10 */ /* 0x000fe4000ff3e0ff */
[----:B------:R-:W-:Y:S02]  /*73c0*/  LOP3.LUT R3, R3, R4, RZ, 0x3c, !PT ;  /* 0x0000000403037212 */ /* 0x000fe400078e3cff */
[----:B------:R-:W-:Y:S02]  /*73d0*/  IADD3.X R17, R17, UR42, RZ, P1, !PT ;  /* 0x0000002a11117c10 */ /* 0x000fe40008ffe4ff */
[----:B------:R-:W-:-:S02]  /*73e0*/  ISETP.GE.U32.AND P0, PT, R16, UR4, PT ;  /* 0x0000000410007c0c */ /* 0x000fc4000bf06070 */
[----:B0-----:R-:W-:Y:S02]  /*73f0*/  SHF.R.U32.HI R6, RZ, 0x2, R5 ;  /* 0x00000002ff067819 */ /* 0x001fe40000011605 */
[----:B------:R-:W-:Y:S02]  /*7400*/  ISETP.GE.U32.AND.EX P0, PT, R17, UR5, PT, P0 ;  /* 0x0000000511007c0c */ /* 0x000fe4000bf06100 */
[----:B------:R-:W-:Y:S01]  /*7410*/  @P2 LOP3.LUT R3, R3, 0x1, R6, 0x78, !PT ;  /* 0x0000000103032812 */ /* 0x000fe200078e7806 */
[----:B------:R-:W-:Y:S01]  /*7420*/  IMAD R8, R6, -0x5, R7 ;  /* 0xfffffffb06087824 */ /* 0x000fe200078e0207 */
[----:B------:R-:W-:Y:S01]  /*7430*/  PRMT R4, RZ, 0x7610, R4 ;  /* 0x00007610ff047816 */ /* 0x000fe20000000004 */
[----:B------:R-:W-:-:S08]  /*7440*/  IMAD.MOV.U32 R6, RZ, RZ, -0x1 ;  /* 0xffffffffff067424 */ /* 0x000fd000078e00ff */
[----:B------:R-:W-:Y:S05]  /*7450*/  @P0 BRA `(.L_x_174) ;  /* 0x0000000400500947 */ /* 0x000fea0003800000 */
[----:B------:R-:W0:Y:S01]  /*7460*/  S2R R19, SR_CTAID.X ;  /* 0x0000000000137919 */ /* 0x000e220000002500 */
[----:B------:R-:W-:Y:S01]  /*7470*/  ULDC.64 UR4, c[0x0][0x628] ;  /* 0x00018a0000047ab9 */ /* 0x000fe20000000a00 */
[----:B------:R-:W1:Y:S01]  /*7480*/  LDC R20, c[0x0][0x144] ;  /* 0x00005100ff147b82 */ /* 0x000e620000000800 */
[----:B------:R-:W-:Y:S01]  /*7490*/  ISETP.NE.U32.AND P0, PT, RZ, UR4, PT ;  /* 0x00000004ff007c0c */ /* 0x000fe2000bf05070 */
[----:B------:R-:W2:Y:S01]  /*74a0*/  S2R R14, SR_CTAID.Y ;  /* 0x00000000000e7919 */ /* 0x000ea20000002600 */
[----:B------:R-:W-:Y:S01]  /*74b0*/  ULDC UR7, c[0x0][0x630] ;  /* 0x00018c0000077ab9 */ /* 0x000fe20000000800 */
[----:B------:R-:W-:Y:S01]  /*74c0*/  ULDC UR8, c[0x0][0x150] ;  /* 0x0000540000087ab9 */ /* 0x000fe20000000800 */
[----:B------:R-:W-:Y:S01]  /*74d0*/  ISETP.NE.AND.EX P0, PT, RZ, UR5, PT, P0 ;  /* 0x00000005ff007c0c */ /* 0x000fe2000bf05300 */
[----:B------:R-:W-:Y:S02]  /*74e0*/  IMAD.MOV.U32 R4, RZ, RZ, R16 ;  /* 0x000000ffff047224 */ /* 0x000fe400078e0010 */
[----:B------:R-:W-:Y:S01]  /*74f0*/  IMAD.MOV.U32 R5, RZ, RZ, R17 ;  /* 0x000000ffff057224 */ /* 0x000fe200078e0011 */
[----:B0-----:R-:W-:-:S09]  /*7500*/  I2FP.F32.U32 R21, R19 ;  /* 0x0000001300157245 */ /* 0x001fd20000201000 */
[----:B------:R-:W-:Y:S05]  /*7510*/  @!P0 BRA `(.L_x_175) ;  /* 0x0000000000288947 */ /* 0x000fea0003800000 */
[----:B------:R-:W-:Y:S02]  /*7520*/  ULDC UR6, c[0x0][0x634] ;  /* 0x00018d0000067ab9 */ /* 0x000fe40000000800 */
[----:B------:R-:W-:-:S05]  /*7530*/  IADD3 R5, P0, R16, UR6, RZ ;  /* 0x0000000610057c10 */ /* 0x000fca000ff1e0ff */
[----:B------:R-:W-:-:S04]  /*7540*/  IMAD.X R15, RZ, RZ, R17, P0 ;  /* 0x000000ffff0f7224 */ /* 0x000fc800000e0611 */
[----:B------:R-:W-:-:S04]  /*7550*/  IMAD.WIDE.U32 R6, R15, UR4, RZ ;  /* 0x000000040f067c25 */ /* 0x000fc8000f8e00ff */
[----:B------:R-:W-:-:S04]  /*7560*/  IMAD.WIDE.U32 R6, P0, R5, UR5, R6 ;  /* 0x0000000505067c25 */ /* 0x000fc8000f800006 */
[----:B------:R-:W-:-:S04]  /*7570*/  IMAD.WIDE.U32 R4, R5, UR4, RZ ;  /* 0x0000000405047c25 */ /* 0x000fc8000f8e00ff */
[----:B------:R-:W-:Y:S01]  /*7580*/  IMAD.MOV.U32 R4, RZ, RZ, R7 ;  /* 0x000000ffff047224 */ /* 0x000fe200078e0007 */
[----:B------:R-:W-:Y:S01]  /*7590*/  IADD3 RZ, P1, R5, R6, RZ ;  /* 0x0000000605ff7210 */ /* 0x000fe20007f3e0ff */
[----:B------:R-:W-:-:S04]  /*75a0*/  IMAD.X R5, RZ, RZ, RZ, P0 ;  /* 0x000000ffff057224 */ /* 0x000fc800000e06ff */
[----:B------:R-:W-:-:S08]  /*75b0*/  IMAD.WIDE.U32.X R4, R15, UR5, R4, P1 ;  /* 0x000000050f047c25 */ /* 0x000fd000088e0404 */
.L_x_175:
[----:B------:R-:W-:Y:S01]  /*75c0*/  FMUL R21, R21, UR8 ;  /* 0x0000000815157c20 */ /* 0x000fe20008400000 */
[--C-:B------:R-:W-:Y:S01]  /*75d0*/  SHF.R.U64 R15, R4, UR7, R5.reuse ;  /* 0x00000007040f7c19 */ /* 0x100fe20008001205 */
[----:B------:R-:W-:Y:S01]  /*75e0*/  ULDC.64 UR4, c[0x0][0x620] ;  /* 0x0001880000047ab9 */ /* 0x000fe20000000a00 */
[----:B------:R-:W-:Y:S01]  /*75f0*/  SHF.R.U32.HI R4, RZ, UR7, R5 ;  /* 0x00000007ff047c19 */ /* 0x000fe20008011605 */
[----:B------:R-:W-:Y:S01]  /*7600*/  ULDC.64 UR6, c[0x0][0x640] ;  /* 0x0001900000067ab9 */ /* 0x000fe20000000a00 */
[----:B------:R-:W-:Y:S01]  /*7610*/  IADD3 R5, P0, RZ, -R15, RZ ;  /* 0x8000000fff057210 */ /* 0x000fe20007f1e0ff */
[----:B------:R-:W0:Y:S04]  /*7620*/  F2I.U32.TRUNC.NTZ R21, R21 ;  /* 0x0000001500157305 */ /* 0x000e28000020f000 */
[----:B------:R-:W-:Y:S01]  /*7630*/  IMAD.X R4, RZ, RZ, ~R4, P0 ;  /* 0x000000ffff047224 */ /* 0x000fe200000e0e04 */
[----:B------:R-:W-:-:S03]  /*7640*/  ISETP.NE.U32.AND P0, PT, RZ, UR6, PT ;  /* 0x00000006ff007c0c */ /* 0x000fc6000bf05070 */
[----:B------:R-:W-:Y:S01]  /*7650*/  IMAD R4, R4, UR4, RZ ;  /* 0x0000000404047c24 */ /* 0x000fe2000f8e02ff */
[----:B------:R-:W-:-:S03]  /*7660*/  ISETP.NE.AND.EX P0, PT, RZ, UR7, PT, P0 ;  /* 0x00000007ff007c0c */ /* 0x000fc6000bf05300 */
[C---:B------:R-:W-:Y:S01]  /*7670*/  IMAD R7, R5.reuse, UR5, R4 ;  /* 0x0000000505077c24 */ /* 0x040fe2000f8e0204 */
[----:B------:R-:W-:Y:S01]  /*7680*/  ULDC UR5, c[0x0][0x154] ;  /* 0x0000550000057ab9 */ /* 0x000fe20000000800 */
[----:B------:R-:W-:Y:S01]  /*7690*/  IMAD.WIDE.U32 R4, R5, UR4, R16 ;  /* 0x0000000405047c25 */ /* 0x000fe2000f8e0010 */
[----:B------:R-:W-:-:S03]  /*76a0*/  ULDC UR4, c[0x0][0x618] ;  /* 0x0001860000047ab9 */ /* 0x000fc60000000800 */
[----:B0-----:R-:W-:Y:S02]  /*76b0*/  IMAD.MOV R6, RZ, RZ, -R21 ;  /* 0x000000ffff067224 */ /* 0x001fe400078e0a15 */
[----:B------:R-:W0:Y:S01]  /*76c0*/  LDC R21, c[0x0][0x148] ;  /* 0x00005200ff157b82 */ /* 0x000e220000000800 */
[----:B------:R-:W-:Y:S02]  /*76d0*/  IMAD.IADD R5, R5, 0x1, R7 ;  /* 0x0000000105057824 */ /* 0x000fe400078e0207 */
[----:B-1----:R-:W-:Y:S01]  /*76e0*/  IMAD R19, R20, R6, R19 ;  /* 0x0000000614137224 */ /* 0x002fe200078e0213 */
[----:B--2---:R-:W-:Y:S02]  /*76f0*/  I2FP.F32.U32 R6, R14 ;  /* 0x0000000e00067245 */ /* 0x004fe40000201000 */
[--C-:B------:R-:W-:Y:S02]  /*7700*/  SHF.R.U64 R20, R4, UR4, R5.reuse ;  /* 0x0000000404147c19 */ /* 0x100fe40008001205 */
[----:B------:R-:W-:Y:S01]  /*7710*/  SHF.R.U32.HI R5, RZ, UR4, R5 ;  /* 0x00000004ff057c19 */ /* 0x000fe20008011605 */
[----:B------:R-:W-:Y:S01]  /*7720*/  FMUL R6, R6, UR5 ;  /* 0x0000000506067c20 */ /* 0x000fe20008400000 */
[----:B------:R-:W-:-:S02]  /*7730*/  ULDC UR4, c[0x0][0x608] ;  /* 0x0001820000047ab9 */ /* 0x000fc40000000800 */
[--C-:B------:R-:W-:Y:S01]  /*7740*/  SHF.R.U64 R23, R20, UR4, R5.reuse ;  /* 0x0000000414177c19 */ /* 0x100fe20008001205 */
[----:B------:R1:W2:Y:S01]  /*7750*/  F2I.U32.TRUNC.NTZ R24, R6 ;  /* 0x0000000600187305 */ /* 0x0002a2000020f000 */
[----:B------:R-:W-:Y:S01]  /*7760*/  SHF.R.U32.HI R4, RZ, UR4, R5 ;  /* 0x00000004ff047c19 */ /* 0x000fe20008011605 */
[----:B------:R-:W-:-:S03]  /*7770*/  ULDC UR4, c[0x0][0x658] ;  /* 0x0001960000047ab9 */ /* 0x000fc60000000800 */
[--C-:B------:R-:W-:Y:S02]  /*7780*/  SHF.R.U64 R22, R23, UR4, R4.reuse ;  /* 0x0000000417167c19 */ /* 0x100fe40008001204 */
[----:B------:R-:W-:-:S03]  /*7790*/  SHF.R.U32.HI R25, RZ, UR4, R4 ;  /* 0x00000004ff197c19 */ /* 0x000fc60008011604 */
[----:B------:R-:W-:Y:S02]  /*77a0*/  IMAD.MOV.U32 R4, RZ, RZ, R22 ;  /* 0x000000ffff047224 */ /* 0x000fe400078e0016 */
[----:B------:R-:W-:Y:S01]  /*77b0*/  IMAD.MOV.U32 R5, RZ, RZ, R25 ;  /* 0x000000ffff057224 */ /* 0x000fe200078e0019 */
[----:B-1----:R-:W-:Y:S06]  /*77c0*/  @!P0 BRA `(.L_x_176) ;  /* 0x0000000000288947 */ /* 0x002fec0003800000 */
        /* <DEDUP_REMOVED lines=10> */
.L_x_176:
[----:B------:R-:W-:Y:S01]  /*7870*/  ISETP.NE.AND P0, PT, R2, 0x1, PT ;  /* 0x000000010200780c */ /* 0x000fe20003f05270 */
[----:B------:R-:W-:Y:S01]  /*7880*/  ULDC UR4, c[0x0][0x648] ;  /* 0x0001920000047ab9 */ /* 0x000fe20000000800 */
[----:B------:R-:W-:Y:S01]  /*7890*/  LOP3.LUT R23, R23, UR16, RZ, 0xc0, !PT ;  /* 0x0000001017177c12 */ /* 0x000fe2000f8ec0ff */
[----:B--2---:R-:W-:Y:S01]  /*78a0*/  IMAD.MOV R24, RZ, RZ, -R24 ;  /* 0x000000ffff187224 */ /* 0x004fe200078e0a18 */
[----:B------:R-:W-:Y:S01]  /*78b0*/  SHF.R.U64 R4, R4, UR4, R5 ;  /* 0x0000000404047c19 */ /* 0x000fe20008001205 */
[----:B------:R-:W-:Y:S01]  /*78c0*/  ULDC UR4, c[0x0][0x638] ;  /* 0x00018e0000047ab9 */ /* 0x000fe20000000800 */
[----:B------:R-:W-:Y:S01]  /*78d0*/  LOP3.LUT R7, R20, UR15, RZ, 0xc0, !PT ;  /* 0x0000000f14077c12 */ /* 0x000fe2000f8ec0ff */
[----:B------:R-:W-:Y:S01]  /*78e0*/  ULDC UR5, c[0x0][0x610] ;  /* 0x0001840000057ab9 */ /* 0x000fe20000000800 */
[----:B------:R-:W-:Y:S02]  /*78f0*/  IMAD.MOV.U32 R6, RZ, RZ, R15 ;  /* 0x000000ffff067224 */ /* 0x000fe400078e000f */
[----:B------:R-:W-:-:S02]  /*7900*/  IMAD.MOV R5, RZ, RZ, -R4 ;  /* 0x000000ffff057224 */ /* 0x000fc400078e0a04 */
[----:B------:R-:W-:Y:S02]  /*7910*/  IMAD R4, R4, UR17, R23 ;  /* 0x0000001104047c24 */ /* 0x000fe4000f8e0217 */
[----:B0-----:R-:W-:Y:S02]  /*7920*/  @P0 IMAD R19, R21, R24, R14 ;  /* 0x0000001815130224 */ /* 0x001fe400078e020e */
[----:B------:R-:W-:Y:S01]  /*7930*/  IMAD R22, R5, UR4, R22 ;  /* 0x0000000405167c24 */ /* 0x000fe2000f8e0216 */
[----:B------:R-:W-:Y:S01]  /*7940*/  ULDC UR4, c[0x0][0x600] ;  /* 0x0001800000047ab9 */ /* 0x000fe20000000800 */
[----:B------:R-:W-:Y:S02]  /*7950*/  IMAD R21, R4, UR5, R19 ;  /* 0x0000000504157c24 */ /* 0x000fe4000f8e0213 */
[----:B------:R-:W-:Y:S02]  /*7960*/  IMAD R22, R22, UR4, R7 ;  /* 0x0000000416167c24 */ /* 0x000fe4000f8e0207 */
[----:B------:R-:W-:-:S03]  /*7970*/  IMAD.MOV.U32 R4, RZ, RZ, 0x1 ;  /* 0x00000001ff047424 */ /* 0x000fc600078e00ff */
[----:B------:R-:W-:Y:S02]  /*7980*/  SEL R19, R22, R21, !P0 ;  /* 0x0000001516137207 */ /* 0x000fe40004000000 */
[----:B------:R-:W-:-:S07]  /*7990*/  SEL R21, R21, R22, !P0 ;  /* 0x0000001615157207 */ /* 0x000fce0004000000 */
.L_x_174:
[----:B------:R-:W-:Y:S05]  /*79a0*/  BSYNC B1 ;  /* 0x0000000000017941 */ /* 0x000fea0003800000 */
.L_x_173:
[----:B------:R-:W-:-:S13]  /*79b0*/  LOP3.LUT P0, RZ, R4, 0xff, RZ, 0xc0, !PT ;  /* 0x000000ff04ff7812 */ /* 0x000fda000780c0ff */
[----:B------:R-:W-:Y:S05]  /*79c0*/  @P0 BRA `(.L_x_177) ;  /* 0xfffffff400380947 */ /* 0x000fea000383ffff */
[----:B------:R-:W-:Y:S05]  /*79d0*/  BSYNC B0 ;  /* 0x0000000000007941 */ /* 0x000fea0003800000 */
.L_x_166:
[----:B------:R-:W-:-:S03]  /*79e0*/  UMOV UR4, 0xffffffff ;  /* 0xffffffff00047882 */ /* 0x000fc60000000000 */
[----:B------:R-:W-:Y:S05]  /*79f0*/  BRA.DIV UR4, `(.L_x_178) ;  /* 0x0000000604387947 */ /* 0x000fea000b800000 */
[----:B------:R-:W-:-:S13]  /*7a00*/  ELECT P6, URZ, PT ;  /* 0x00000000003f782f */ /* 0x000fda00038c0000 */
.L_x_193:
[----:B------:R-:W-:Y:S04]  /*7a10*/  BSSY B0, `(.L_x_179) ;  /* 0x0000034000007945 */ /* 0x000fe80003800000 */
[----:B------:R-:W-:Y:S05]  /*7a20*/  @!P6 BRA `(.L_x_180) ;  /* 0x0000000000c8e947 */ /* 0x000fea0003800000 */
[----:B------:R-:W-:-:S04]  /*7a30*/  LOP3.LUT R18, R18, 0x2, RZ, 0xfc, !PT ;  /* 0x0000000212127812 */ /* 0x000fc800078efcff */
[----:B------:R-:W-:-:S13]  /*7a40*/  ISETP.NE.AND P0, PT, R18, 0x3, PT ;  /* 0x000000031200780c */ /* 0x000fda0003f05270 */
[----:B------:R-:W-:Y:S05]  /*7a50*/  @!P0 BRA `(.L_x_181) ;  /* 0x0000000000048947 */ /* 0x000fea0003800000 */
[----:B------:R-:W-:Y:S01]  /*7a60*/  BPT.TRAP 0x1 ;  /* 0x000000040000795c */ /* 0x000fe20000300000 */
.L_x_181:
[----:B------:R-:W0:Y:S01]  /*7a70*/  S2R R5, SR_CgaCtaId ;  /* 0x0000000000057919 */ /* 0x000e220000008800 */
[----:B------:R-:W-:Y:S02]  /*7a80*/  MOV R0, 0x400 ;  /* 0x0000040000007802 */ /* 0x000fe40000000f00 */
[----:B------:R-:W-:Y:S02]  /*7a90*/  SHF.L.U32 R2, R3, 0x1f, RZ ;  /* 0x0000001f03027819 */ /* 0x000fe400000006ff */
[----:B0-----:R-:W-:-:S05]  /*7aa0*/  LEA R5, R5, R0, 0x18 ;  /* 0x0000000005057211 */ /* 0x001fca00078ec0ff */
[----:B------:R-:W-:-:S04]  /*7ab0*/  VIADD R5, R5, 0x28 ;  /* 0x0000002805057836 */ /* 0x000fc80000000000 */
[C---:B------:R-:W-:Y:S02]  /*7ac0*/  IMAD R7, R8.reuse, 0x8, R5 ;  /* 0x0000000808077824 */ /* 0x040fe400078e0205 */
[----:B------:R-:W-:Y:S02]  /*7ad0*/  VIADD R8, R8, 0x1 ;  /* 0x0000000108087836 */ /* 0x000fe40000000000 */
[----:B------:R-:W0:Y:S03]  /*7ae0*/  SYNCS.PHASECHK.TRANS64.TRYWAIT P0, [R7+URZ], R2 ;  /* 0x00000002070075a7 */ /* 0x000e26000800017f */
[----:B------:R-:W-:-:S04]  /*7af0*/  ISETP.NE.AND P1, PT, R8, 0x5, PT ;  /* 0x000000050800780c */ /* 0x000fc80003f25270 */
[----:B------:R-:W-:Y:S02]  /*7b00*/  SEL R0, RZ, 0x1, P1 ;  /* 0x00000001ff007807 */ /* 0x000fe40000800000 */
[----:B------:R-:W-:Y:S02]  /*7b10*/  SEL R8, R8, RZ, P1 ;  /* 0x000000ff08087207 */ /* 0x000fe40000800000 */
[----:B------:R-:W-:-:S03]  /*7b20*/  LOP3.LUT R9, R3, R0, RZ, 0x3c, !PT ;  /* 0x0000000003097212 */ /* 0x000fc600078e3cff */
[----:B------:R-:W-:Y:S01]  /*7b30*/  IMAD R6, R8, 0x8, R5 ;  /* 0x0000000808067824 */ /* 0x000fe200078e0205 */
[----:B------:R-:W-:Y:S01]  /*7b40*/  SHF.L.U32 R3, R9, 0x1f, RZ ;  /* 0x0000001f09037819 */ /* 0x000fe200000006ff */
[----:B0-----:R-:W-:Y:S06]  /*7b50*/  @!P0 BRA `(.L_x_182) ;  /* 0x0000000400008947 */ /* 0x001fec0003800000 */
.L_x_194:
[----:B------:R-:W1:Y:S01]  /*7b60*/  SYNCS.PHASECHK.TRANS64.TRYWAIT P0, [R6+URZ], R3 ;  /* 0x00000003060075a7 */ /* 0x000e62000800017f */
[----:B------:R-:W-:-:S05]  /*7b70*/  VIADD R0, R8, 0x1 ;  /* 0x0000000108007836 */ /* 0x000fca0000000000 */
[----:B------:R-:W-:-:S04]  /*7b80*/  ISETP.NE.AND P1, PT, R0, 0x5, PT ;  /* 0x000000050000780c */ /* 0x000fc80003f25270 */
[----:B0-----:R-:W-:Y:S02]  /*7b90*/  SEL R2, RZ, 0x1, P1 ;  /* 0x00000001ff027807 */ /* 0x001fe40000800000 */
[----:B------:R-:W-:Y:S02]  /*7ba0*/  SEL R0, R0, RZ, P1 ;  /* 0x000000ff00007207 */ /* 0x000fe40000800000 */
[----:B------:R-:W-:-:S03]  /*7bb0*/  LOP3.LUT R9, R9, R2, RZ, 0x3c, !PT ;  /* 0x0000000209097212 */ /* 0x000fc600078e3cff */
[----:B------:R-:W-:Y:S01]  /*7bc0*/  IMAD R7, R0, 0x8, R5 ;  /* 0x0000000800077824 */ /* 0x000fe200078e0205 */
[----:B------:R-:W-:Y:S01]  /*7bd0*/  SHF.L.U32 R4, R9, 0x1f, RZ ;  /* 0x0000001f09047819 */ /* 0x000fe200000006ff */
[----:B-1----:R-:W-:Y:S06]  /*7be0*/  @!P0 BRA `(.L_x_183) ;  /* 0x0000000000f08947 */ /* 0x002fec0003800000 */
.L_x_195:
[----:B------:R-:W1:Y:S01]  /*7bf0*/  SYNCS.PHASECHK.TRANS64.TRYWAIT P0, [R7+URZ], R4 ;  /* 0x00000004070075a7 */ /* 0x000e62000800017f */
[----:B------:R-:W-:-:S05]  /*7c00*/  VIADD R0, R0, 0x1 ;  /* 0x0000000100007836 */ /* 0x000fca0000000000 */
[----:B------:R-:W-:-:S04]  /*7c10*/  ISETP.NE.AND P1, PT, R0, 0x5, PT ;  /* 0x000000050000780c */ /* 0x000fc80003f25270 */
[----:B------:R-:W-:Y:S02]  /*7c20*/  SEL R2, RZ, 0x1, P1 ;  /* 0x00000001ff027807 */ /* 0x000fe40000800000 */
[----:B------:R-:W-:Y:S02]  /*7c30*/  SEL R0, R0, RZ, P1 ;  /* 0x000000ff00007207 */ /* 0x000fe40000800000 */
[----:B------:R-:W-:-:S03]  /*7c40*/  LOP3.LUT R9, R9, R2, RZ, 0x3c, !PT ;  /* 0x0000000209097212 */ /* 0x000fc600078e3cff */
[----:B0-----:R-:W-:Y:S01]  /*7c50*/  IMAD R6, R0, 0x8, R5 ;  /* 0x0000000800067824 */ /* 0x001fe200078e0205 */
[----:B------:R-:W-:Y:S01]  /*7c60*/  SHF.L.U32 R3, R9, 0x1f, RZ ;  /* 0x0000001f09037819 */ /* 0x000fe200000006ff */
[----:B-1----:R-:W-:Y:S06]  /*7c70*/  @!P0 BRA `(.L_x_184) ;  /* 0x0000000000e08947 */ /* 0x002fec0003800000 */
.L_x_196:
[----:B------:R-:W1:Y:S01]  /*7c80*/  SYNCS.PHASECHK.TRANS64.TRYWAIT P0, [R6+URZ], R3 ;  /* 0x00000003060075a7 */ /* 0x000e62000800017f */
[----:B------:R-:W-:-:S05]  /*7c90*/  VIADD R0, R0, 0x1 ;  /* 0x0000000100007836 */ /* 0x000fca0000000000 */
[----:B------:R-:W-:-:S04]  /*7ca0*/  ISETP.NE.AND P1, PT, R0, 0x5, PT ;  /* 0x000000050000780c */ /* 0x000fc80003f25270 */
[----:B------:R-:W-:Y:S02]  /*7cb0*/  SEL R2, RZ, 0x1, P1 ;  /* 0x00000001ff027807 */ /* 0x000fe40000800000 */
[----:B------:R-:W-:Y:S02]  /*7cc0*/  SEL R0, R0, RZ, P1 ;  /* 0x000000ff00007207 */ /* 0x000fe40000800000 */
[----:B------:R-:W-:Y:S01]  /*7cd0*/  LOP3.LUT R2, R9, R2, RZ, 0x3c, !PT ;  /* 0x0000000209027212 */ /* 0x000fe200078e3cff */
[----:B-1----:R-:W-:Y:S06]  /*7ce0*/  @!P0 BRA `(.L_x_185) ;  /* 0x0000000000d88947 */ /* 0x002fec0003800000 */
.L_x_197:
[----:B------:R-:W-:Y:S01]  /*7cf0*/  IMAD R5, R0, 0x8, R5 ;  /* 0x0000000800057824 */ /* 0x000fe200078e0205 */
[----:B------:R-:W-:-:S07]  /*7d00*/  SHF.L.U32 R0, R2, 0x1f, RZ ;  /* 0x0000001f02007819 */ /* 0x000fce00000006ff */
.L_x_186:
[----:B--2---:R2:W3:Y:S02]  /*7d10*/  SYNCS.PHASECHK.TRANS64.TRYWAIT P0, [R5+URZ], R0 ;  /* 0x00000000050075a7 */ /* 0x0044e4000800017f */
[----:B---3--:R-:W-:Y:S05]  /*7d20*/  @!P0 NANOSLEEP.SYNCS 0x989680 ;  /* 0x009896800000895d */ /* 0x008fea0003900000 */
[----:B------:R-:W3:Y:S02]  /*7d30*/  @!P0 SYNCS.PHASECHK.TRANS64 P0, [R5+URZ], R0 ;  /* 0x00000000050085a7 */ /* 0x000ee4000800007f */
[----:B---3--:R-:W-:Y:S05]  /*7d40*/  @!P0 BRA `(.L_x_186) ;  /* 0xfffffffc00f08947 */ /* 0x008fea000383ffff */
.L_x_180:
[----:B------:R-:W-:Y:S05]  /*7d50*/  BSYNC B0 ;  /* 0x0000000000007941 */ /* 0x000fea0003800000 */
.L_x_179:
[----:B------:R-:W-:Y:S05]  /*7d60*/  EXIT ;  /* 0x000000000000794d */ /* 0x000fea0003800000 */
.L_x_21:
[----:B-1----:R1:W2:Y:S02]  /*7d70*/  SYNCS.PHASECHK.TRANS64.TRYWAIT P1, [R3+URZ], R0 ;  /* 0x00000000030075a7 */ /* 0x0022a4000802017f */
[----:B--2---:R-:W-:Y:S05]  /*7d80*/  @!P1 NANOSLEEP.SYNCS 0x989680 ;  /* 0x009896800000995d */ /* 0x004fea0003900000 */
[----:B------:R-:W2:Y:S02]  /*7d90*/  @!P1 SYNCS.PHASECHK.TRANS64 P1, [R3+URZ], R0 ;  /* 0x00000000030095a7 */ /* 0x000ea4000802007f */
[----:B--2---:R-:W-:Y:S05]  /*7da0*/  @!P1 BRA `(.L_x_21) ;  /* 0xfffffffc00f09947 */ /* 0x004fea000383ffff */
[----:B------:R-:W-:Y:S05]  /*7db0*/  BRA `(.L_x_20) ;  /* 0xffffff9800687947 */ /* 0x000fea000383ffff */
.L_x_26:
[----:B-1----:R1:W2:Y:S02]  /*7dc0*/  SYNCS.PHASECHK.TRANS64.TRYWAIT P1, [R5+URZ], R4 ;  /* 0x00000004050075a7 */ /* 0x0022a4000802017f */
[----:B--2---:R-:W-:Y:S05]  /*7dd0*/  @!P1 NANOSLEEP.SYNCS 0x989680 ;  /* 0x009896800000995d */ /* 0x004fea0003900000 */
[----:B------:R-:W2:Y:S02]  /*7de0*/  @!P1 SYNCS.PHASECHK.TRANS64 P1, [R5+URZ], R4 ;  /* 0x00000004050095a7 */ /* 0x000ea4000802007f */
[----:B--2---:R-:W-:Y:S05]  /*7df0*/  @!P1 BRA `(.L_x_26) ;  /* 0xfffffffc00f09947 */ /* 0x004fea000383ffff */
[----:B------:R-:W-:Y:S05]  /*7e00*/  BRA `(.L_x_25) ;  /* 0xffffff9c00447947 */ /* 0x000fea000383ffff */
.L_x_167:
[----:B------:R-:W-:Y:S01]  /*7e10*/  BSSY B1, `(.L_x_187) ;  /* 0x0000006000017945 */ /* 0x000fe20003800000 */
[----:B------:R-:W-:-:S07]  /*7e20*/  IMAD.MOV.U32 R15, RZ, RZ, -0x1 ;  /* 0xffffffffff0f7424 */ /* 0x000fce00078e00ff */
[----:B------:R-:W-:Y:S05]  /*7e30*/  WARPSYNC.COLLECTIVE R15, `(.L_x_188) ;  /* 0x000000000f0c7348 */ /* 0x000fea0003c00000 */
[----:B------:R-:W-:Y:S02]  /*7e40*/  ELECT P6, UR62, PT ;  /* 0x00000000003e782f */ /* 0x000fe400038c0000 */
[----:B------:R-:W-:Y:S01]  /*7e50*/  MOV R14, UR62 ;  /* 0x0000003e000e7c02 */ /* 0x000fe20008000f00 */
[----:B------:R-:W-:Y:S10]  /*7e60*/  ENDCOLLECTIVE ;  /* 0x000000000000791b */ /* 0x000ff40003800000 */
.L_x_188:
[----:B------:R-:W-:Y:S05]  /*7e70*/  BSYNC B1 ;  /* 0x0000000000017941 */ /* 0x000fea0003800000 */
.L_x_187:
[----:B------:R-:W-:Y:S05]  /*7e80*/  BRA `(.L_x_189) ;  /* 0xfffffff000147947 */ /* 0x000fea000383ffff */
.L_x_170:
[----:B-1----:R1:W2:Y:S02]  /*7e90*/  SYNCS.PHASECHK.TRANS64.TRYWAIT P0, [R23+URZ+0x28], R14 ;  /* 0x0000280e170075a7 */ /* 0x0022a4000800017f */
[----:B--2---:R-:W-:Y:S05]  /*7ea0*/  @!P0 NANOSLEEP.SYNCS 0x989680 ;  /* 0x009896800000895d */ /* 0x004fea0003900000 */
[----:B------:R-:W2:Y:S02]  /*7eb0*/  @!P0 SYNCS.PHASECHK.TRANS64 P0, [R23+URZ+0x28], R14 ;  /* 0x0000280e170085a7 */ /* 0x000ea4000800007f */
[----:B--2---:R-:W-:Y:S05]  /*7ec0*/  @!P0 BRA `(.L_x_170) ;  /* 0xfffffffc00f08947 */ /* 0x004fea000383ffff */
[----:B------:R-:W-:Y:S05]  /*7ed0*/  BRA `(.L_x_190) ;  /* 0xfffffff000547947 */ /* 0x000fea000383ffff */
.L_x_178:
[----:B------:R-:W-:Y:S01]  /*7ee0*/  BSSY B0, `(.L_x_191) ;  /* 0x0000006000007945 */ /* 0x000fe20003800000 */
[----:B------:R-:W-:-:S07]  /*7ef0*/  IMAD.MOV.U32 R15, RZ, RZ, -0x1 ;  /* 0xffffffffff0f7424 */ /* 0x000fce00078e00ff */
[----:B------:R-:W-:Y:S05]  /*7f00*/  WARPSYNC.COLLECTIVE R15, `(.L_x_192) ;  /* 0x000000000f0c7348 */ /* 0x000fea0003c00000 */
[----:B------:R-:W-:Y:S02]  /*7f10*/  ELECT P6, UR62, PT ;  /* 0x00000000003e782f */ /* 0x000fe400038c0000 */
[----:B------:R-:W-:Y:S01]  /*7f20*/  MOV R14, UR62 ;  /* 0x0000003e000e7c02 */ /* 0x000fe20008000f00 */
[----:B------:R-:W-:Y:S10]  /*7f30*/  ENDCOLLECTIVE ;  /* 0x000000000000791b */ /* 0x000ff40003800000 */
.L_x_192:
[----:B------:R-:W-:Y:S05]  /*7f40*/  BSYNC B0 ;  /* 0x0000000000007941 */ /* 0x000fea0003800000 */
.L_x_191:
[----:B------:R-:W-:Y:S05]  /*7f50*/  BRA `(.L_x_193) ;  /* 0xfffffff800ac7947 */ /* 0x000fea000383ffff */
.L_x_182:
[----:B0-----:R0:W1:Y:S02]  /*7f60*/  SYNCS.PHASECHK.TRANS64.TRYWAIT P0, [R7+URZ], R2 ;  /* 0x00000002070075a7 */ /* 0x001064000800017f */
[----:B-1----:R-:W-:Y:S05]  /*7f70*/  @!P0 NANOSLEEP.SYNCS 0x989680 ;  /* 0x009896800000895d */ /* 0x002fea0003900000 */
[----:B------:R-:W1:Y:S02]  /*7f80*/  @!P0 SYNCS.PHASECHK.TRANS64 P0, [R7+URZ], R2 ;  /* 0x00000002070085a7 */ /* 0x000e64000800007f */
[----:B-1----:R-:W-:Y:S05]  /*7f90*/  @!P0 BRA `(.L_x_182) ;  /* 0xfffffffc00f08947 */ /* 0x002fea000383ffff */
[----:B------:R-:W-:Y:S05]  /*7fa0*/  BRA `(.L_x_194) ;  /* 0xfffffff800ec7947 */ /* 0x000fea000383ffff */
.L_x_183:
[----:B0-----:R0:W1:Y:S02]  /*7fb0*/  SYNCS.PHASECHK.TRANS64.TRYWAIT P0, [R6+URZ], R3 ;  /* 0x00000003060075a7 */ /* 0x001064000800017f */
[----:B-1----:R-:W-:Y:S05]  /*7fc0*/  @!P0 NANOSLEEP.SYNCS 0x989680 ;  /* 0x009896800000895d */ /* 0x002fea0003900000 */
[----:B------:R-:W1:Y:S02]  /*7fd0*/  @!P0 SYNCS.PHASECHK.TRANS64 P0, [R6+URZ], R3 ;  /* 0x00000003060085a7 */ /* 0x000e64000800007f */
[----:B-1----:R-:W-:Y:S05]  /*7fe0*/  @!P0 BRA `(.L_x_183) ;  /* 0xfffffffc00f08947 */ /* 0x002fea000383ffff */
[----:B------:R-:W-:Y:S05]  /*7ff0*/  BRA `(.L_x_195) ;  /* 0xfffffff800fc7947 */ /* 0x000fea000383ffff */
.L_x_184:
[----:B0-----:R0:W1:Y:S02]  /*8000*/  SYNCS.PHASECHK.TRANS64.TRYWAIT P0, [R7+URZ], R4 ;  /* 0x00000004070075a7 */ /* 0x001064000800017f */
[----:B-1----:R-:W-:Y:S05]  /*8010*/  @!P0 NANOSLEEP.SYNCS 0x989680 ;  /* 0x009896800000895d */ /* 0x002fea0003900000 */
[----:B------:R-:W1:Y:S02]  /*8020*/  @!P0 SYNCS.PHASECHK.TRANS64 P0, [R7+URZ], R4 ;  /* 0x00000004070085a7 */ /* 0x000e64000800007f */
[----:B-1----:R-:W-:Y:S05]  /*8030*/  @!P0 BRA `(.L_x_184) ;  /* 0xfffffffc00f08947 */ /* 0x002fea000383ffff */
[----:B------:R-:W-:Y:S05]  /*8040*/  BRA `(.L_x_196) ;  /* 0xfffffffc000c7947 */ /* 0x000fea000383ffff */
.L_x_185:
[----:B-1----:R1:W2:Y:S02]  /*8050*/  SYNCS.PHASECHK.TRANS64.TRYWAIT P0, [R6+URZ], R3 ;  /* 0x00000003060075a7 */ /* 0x0022a4000800017f */
[----:B--2---:R-:W-:Y:S05]  /*8060*/  @!P0 NANOSLEEP.SYNCS 0x989680 ;  /* 0x009896800000895d */ /* 0x004fea0003900000 */
[----:B------:R-:W2:Y:S02]  /*8070*/  @!P0 SYNCS.PHASECHK.TRANS64 P0, [R6+URZ], R3 ;  /* 0x00000003060085a7 */ /* 0x000ea4000800007f */
[----:B--2---:R-:W-:Y:S05]  /*8080*/  @!P0 BRA `(.L_x_185) ;  /* 0xfffffffc00f08947 */ /* 0x004fea000383ffff */
[----:B------:R-:W-:Y:S05]  /*8090*/  BRA `(.L_x_197) ;  /* 0xfffffffc00147947 */ /* 0x000fea000383ffff */
.L_x_198:
[----:B------:R-:W-:-:S00]  /*80a0*/  BRA `(.L_x_198) ;  /* 0xfffffffc00fc7947 */ /* 0x000fc0000383ffff */
[----:B------:R-:W-:-:S00]  /*80b0*/  NOP ;  /* 0x0000000000007918 */ /* 0x000fc00000000000 */
        /* <DEDUP_REMOVED lines=12> */
.L_x_199:


//--------------------- .nv.global.init           --------------------------
	.section	.nv.global.init,"aw",@progbits
.nv.global.init:
	.type		$str$22,@object
	.size		$str$22,($str$23 - $str$22)
$str$22:
        /*0000*/ 	.byte	0x6b, 0x5f, 0x74, 0x69, 0x6c, 0x65, 0x5f, 0x63, 0x6f, 0x75, 0x6e, 0x74, 0x20, 0x3e, 0x3d, 0x20
        /*0010*/ 	.byte	0x31, 0x00
	.type		$str$23,@object
	.size		$str$23,(__unnamed_1 - $str$23)
$str$23:
        /*0012*/ 	.byte	0x2f, 0x74, 0x6d, 0x70, 0x2f, 0x63, 0x75, 0x74, 0x6c, 0x61, 0x73, 0x73, 0x5f, 0x73, 0x77, 0x65
        /*0022*/ 	.byte	0x65, 0x70, 0x5f, 0x73, 0x72, 0x63, 0x2f, 0x69, 0x6e, 0x63, 0x6c, 0x75, 0x64, 0x65, 0x2f, 0x63
        /*0032*/ 	.byte	0x75, 0x74, 0x6c, 0x61, 0x73, 0x73, 0x2f, 0x67, 0x65, 0x6d, 0x6d, 0x2f, 0x63, 0x6f, 0x6c, 0x6c
        /*0042*/ 	.byte	0x65, 0x63, 0x74, 0x69, 0x76, 0x65, 0x2f, 0x73, 0x6d, 0x39, 0x30, 0x5f, 0x6d, 0x6d, 0x61, 0x5f
        /*0052*/ 	.byte	0x74, 0x6d, 0x61, 0x5f, 0x67, 0x6d, 0x6d, 0x61, 0x5f, 0x73, 0x73, 0x5f, 0x77, 0x61, 0x72, 0x70
        /*0062*/ 	.byte	0x73, 0x70, 0x65, 0x63, 0x69, 0x61, 0x6c, 0x69, 0x7a, 0x65, 0x64, 0x2e, 0x68, 0x70, 0x70, 0x00
	.type		__unnamed_1,@object
	.size		__unnamed_1,(.L_0 - __unnamed_1)
__unnamed_1:
        /*0072*/ 	.byte	0x76, 0x6f, 0x69, 0x64, 0x20, 0x63, 0x75, 0x74, 0x6c, 0x61, 0x73, 0x73, 0x3a, 0x3a, 0x67, 0x65
        /* <DEDUP_REMOVED lines=180> */
        /*0bc2*/ 	.byte	0x69, 0x74, 0x79, 0x5d, 0x00
.L_0:


//--------------------- .nv.shared._ZN7cutlass13device_kernelINS_4gemm6kernel13GemmUniversalIN4cute5tupleIJiiiiEEENS1_10collective13CollectiveMmaINS1_34MainloopSm90TmaGmmaWarpSpecializedILi5ENS5_IJNS4_1CILi1EEENSA_ILi2EEESB_EEENS1_35KernelTmaWarpSpecializedCooperativeEEENS5_IJNSA_ILi128EEESG_NSA_ILi64EEEEEENS_6half_tENS5_IJlSB_lEEESJ_SK_NS4_8TiledMMAINS4_8MMA_AtomIJNS4_4SM904GMMA26MMA_64x128x16_F32F16F16_SSILNSO_5MajorE0ELSQ_0ELNSO_7ScaleInE1ELSR_1EEEEEENS4_6LayoutINS5_IJSC_SB_SB_EEENS5_IJSB_NSA_ILi0EEESW_EEEEENS5_IJNS4_10UnderscoreESZ_SZ_EEEEENS4_23SM90_TMA_LOAD_MULTICASTENS4_14ComposedLayoutINS4_7SwizzleILi3ELi4ELi3EEENS4_18smem_ptr_flag_bitsILi16EEENSU_INS5_IJNSA_ILi8EEESH_EEENS5_IJSH_SB_EEEEEEEvNS4_8identityENS4_13SM90_TMA_LOADES1C_vS1D_EENS_8epilogue10collective6detail29Sm90TmaWarpSpecializedAdapterINS1H_15DefaultEpilogueISJ_SK_SK_NS1G_6thread17LinearCombinationISJ_Li1EffLNS1L_9ScaleType4KindE0ELNS_15FloatRoundStyleE2ESJ_EENS1_15EpilogueDefaultEEEEEvvEEEEvNT_6ParamsE --------------------------
	.section	.nv.shared._ZN7cutlass13device_kernelINS_4gemm6kernel13GemmUniversalIN4cute5tupleIJiiiiEEENS1_10collective13CollectiveMmaINS1_34MainloopSm90TmaGmmaWarpSpecializedILi5ENS5_IJNS4_1CILi1EEENSA_ILi2EEESB_EEENS1_35KernelTmaWarpSpecializedCooperativeEEENS5_IJNSA_ILi128EEESG_NSA_ILi64EEEEEENS_6half_tENS5_IJlSB_lEEESJ_SK_NS4_8TiledMMAINS4_8MMA_AtomIJNS4_4SM904GMMA26MMA_64x128x16_F32F16F16_SSILNSO_5MajorE0ELSQ_0ELNSO_7ScaleInE1ELSR_1EEEEEENS4_6LayoutINS5_IJSC_SB_SB_EEENS5_IJSB_NSA_ILi0EEESW_EEEEENS5_IJNS4_10UnderscoreESZ_SZ_EEEEENS4_23SM90_TMA_LOAD_MULTICASTENS4_14ComposedLayoutINS4_7SwizzleILi3ELi4ELi3EEENS4_18smem_ptr_flag_bitsILi16EEENSU_INS5_IJNSA_ILi8EEESH_EEENS5_IJSH_SB_EEEEEEEvNS4_8identityENS4_13SM90_TMA_LOADES1C_vS1D_EENS_8epilogue10collective6detail29Sm90TmaWarpSpecializedAdapterINS1H_15DefaultEpilogueISJ_SK_SK_NS1G_6thread17LinearCombinationISJ_Li1EffLNS1L_9ScaleType4KindE0ELNS_15FloatRoundStyleE2ESJ_EENS1_15EpilogueDefaultEEEEEvvEEEEvNT_6ParamsE,"aw",@nobits
	.sectionflags	@""
	.align	16
	.zero		1024


//--------------------- .nv.shared.reserved.0     --------------------------
	.section	.nv.shared.reserved.0,"aw",@nobits
	.weak		__nv_reservedSMEM_offset_0_alias
	.size		__nv_reservedSMEM_offset_0_alias, 0, 0
	.other		__nv_reservedSMEM_offset_0_alias,@"STO_CUDA_RESERVED_SHARED STV_DEFAULT"
__nv_reservedSMEM_offset_0_alias:
	.zero		0


//--------------------- .nv.global                --------------------------
	.section	.nv.global,"aw",@nobits
.nv.global:
	.type		_ZN39_INTERNAL_a7189bfe_4_k_cu_b265b271_32114cute1_E,@object
	.size		_ZN39_INTERNAL_a7189bfe_4_k_cu_b265b271_32114cute1_E,(_ZN39_INTERNAL_a7189bfe_4_k_cu_b265b271_32114cuda3std3__45__cpo6cbeginE - _ZN39_INTERNAL_a7189bfe_4_k_cu_b265b271_32114cute1_E)
_ZN39_INTERNAL_a7189bfe_4_k_cu_b265b271_32114cute1_E:
	.zero		1
	.type		_ZN39_INTERNAL_a7189bfe_4_k_cu_b265b271_32114cuda3std3__45__cpo6cbeginE,@object
	.size		_ZN39_INTERNAL_a7189bfe_4_k_cu_b265b271_32114cuda3std3__45__cpo6cbeginE,(_ZN39_INTERNAL_a7189bfe_4_k_cu_b265b271_32114cuda3std3__48in_placeE - _ZN39_INTERNAL_a7189bfe_4_k_cu_b265b271_32114cuda3std3__45__cpo6cbeginE)
_ZN39_INTERNAL_a7189bfe_4_k_cu_b265b271_32114cuda3std3__45__cpo6cbeginE:
	.zero		1
	.type		_ZN39_INTERNAL_a7189bfe_4_k_cu_b265b271_32114cuda3std3__48in_placeE,@object
	.size		_ZN39_INTERNAL_a7189bfe_4_k_cu_b265b271_32114cuda3std3__48in_placeE,(_ZN39_INTERNAL_a7189bfe_4_k_cu_b265b271_32114cuda3std6ranges3__45__cpo9iter_moveE - _ZN39_INTERNAL_a7189bfe_4_k_cu_b265b271_32114cuda3std3__48in_placeE)
_ZN39_INTERNAL_a7189bfe_4_k_cu_b265b271_32114cuda3std3__48in_placeE:
	.zero		1
	.type		_ZN39_INTERNAL_a7189bfe_4_k_cu_b265b271_32114cuda3std6ranges3__45__cpo9iter_moveE,@object
	.size		_ZN39_INTERNAL_a7189bfe_4_k_cu_b265b271_32114cuda3std6ranges3__45__cpo9iter_moveE,(_ZN39_INTERNAL_a7189bfe_4_k_cu_b265b271_32114cuda3std3__45__cpo5beginE - _ZN39_INTERNAL_a7189bfe_4_k_cu_b265b271_32114cuda3std6ranges3__45__cpo9iter_moveE)
_ZN39_INTERNAL_a7189bfe_4_k_cu_b265b271_32114cuda3std6ranges3__45__cpo9iter_moveE:
	.zero		1
	.type		_ZN39_INTERNAL_a7189bfe_4_k_cu_b265b271_32114cuda3std3__45__cpo5beginE,@object
	.size		_ZN39_INTERNAL_a7189bfe_4_k_cu_b265b271_32114cuda3std3__45__cpo5beginE,(_ZN39_INTERNAL_a7189bfe_4_k_cu_b265b271_32114cuda3std3__441_GLOBAL__N__a7189bfe_4_k_cu_b265b271_32116ignoreE - _ZN39_INTERNAL_a7189bfe_4_k_cu_b265b271_32114cuda3std3__45__cpo5beginE)
_ZN39_INTERNAL_a7189bfe_4_k_cu_b265b271_32114cuda3std3__45__cpo5beginE:
	.zero		1
	.type		_ZN39_INTERNAL_a7189bfe_4_k_cu_b265b271_32114cuda3std3__441_GLOBAL__N__a7189bfe_4_k_cu_b265b271_32116ignoreE,@object
	.size		_ZN39_INTERNAL_a7189bfe_4_k_cu_b265b271_32114cuda3std3__441_GLOBAL__N__a7189bfe_4_k_cu_b265b271_32116ignoreE,(_ZN39_INTERNAL_a7189bfe_4_k_cu_b265b271_32114cute7productE - _ZN39_INTERNAL_a7189bfe_4_k_cu_b265b271_32114cuda3std3__441_GLOBAL__N__a7189bfe_4_k_cu_b265b271_32116ignoreE)
_ZN39_INTERNAL_a7189bfe_4_k_cu_b265b271_32114cuda3std3__441_GLOBAL__N__a7189bfe_4_k_cu_b265b271_32116ignoreE:
	.zero		1
	.type		_ZN39_INTERNAL_a7189bfe_4_k_cu_b265b271_32114cute7productE,@object
	.size		_ZN39_INTERNAL_a7189bfe_4_k_cu_b265b271_32114cute7productE,(_ZN39_INTERNAL_a7189bfe_4_k_cu_b265b271_32114cuda3std3__45__cpo3endE - _ZN39_INTERNAL_a7189bfe_4_k_cu_b265b271_32114cute7productE)
_ZN39_INTERNAL_a7189bfe_4_k_cu_b265b271_32114cute7productE:
	.zero		1
	.type		_ZN39_INTERNAL_a7189bfe_4_k_cu_b265b271_32114cuda3std3__45__cpo3endE,@object
	.size		_ZN39_INTERNAL_a7189bfe_4_k_cu_b265b271_32114cuda3std3__45__cpo3endE,(_ZN39_INTERNAL_a7189bfe_4_k_cu_b265b271_32114cuda3std3__419piecewise_constructE - _ZN39_INTERNAL_a7189bfe_4_k_cu_b265b271_32114cuda3std3__45__cpo3endE)
_ZN39_INTERNAL_a7189bfe_4_k_cu_b265b271_32114cuda3std3__45__cpo3endE:
	.zero		1
	.type		_ZN39_INTERNAL_a7189bfe_4_k_cu_b265b271_32114cuda3std3__419piecewise_constructE,@object
	.size		_ZN39_INTERNAL_a7189bfe_4_k_cu_b265b271_32114cuda3std3__419piecewise_constructE,(_ZN39_INTERNAL_a7189bfe_4_k_cu_b265b271_32114cuda3std3__45__cpo4cendE - _ZN39_INTERNAL_a7189bfe_4_k_cu_b265b271_32114cuda3std3__419piecewise_constructE)
_ZN39_INTERNAL_a7189bfe_4_k_cu_b265b271_32114cuda3std3__419piecewise_constructE:
	.zero		1
	.type		_ZN39_INTERNAL_a7189bfe_4_k_cu_b265b271_32114cuda3std3__45__cpo4cendE,@object
	.size		_ZN39_INTERNAL_a7189bfe_4_k_cu_b265b271_32114cuda3std3__45__cpo4cendE,(_ZN39_INTERNAL_a7189bfe_4_k_cu_b265b271_32114cuda3std6ranges3__45__cpo4swapE - _ZN39_INTERNAL_a7189bfe_4_k_cu_b265b271_32114cuda3std3__45__cpo4cendE)
_ZN39_INTERNAL_a7189bfe_4_k_cu_b265b271_32114cuda3std3__45__cpo4cendE:
	.zero		1
	.type		_ZN39_INTERNAL_a7189bfe_4_k_cu_b265b271_32114cuda3std6ranges3__45__cpo4swapE,@object
	.size		_ZN39_INTERNAL_a7189bfe_4_k_cu_b265b271_32114cuda3std6ranges3__45__cpo4swapE,(.L_8 - _ZN39_INTERNAL_a7189bfe_4_k_cu_b265b271_32114cuda3std6ranges3__45__cpo4swapE)
_ZN39_INTERNAL_a7189bfe_4_k_cu_b265b271_32114cuda3std6ranges3__45__cpo4swapE:
	.zero		1
.L_8:


//--------------------- .nv.constant0._ZN7cutlass13device_kernelINS_4gemm6kernel13GemmUniversalIN4cute5tupleIJiiiiEEENS1_10collective13CollectiveMmaINS1_34MainloopSm90TmaGmmaWarpSpecializedILi5ENS5_IJNS4_1CILi1EEENSA_ILi2EEESB_EEENS1_35KernelTmaWarpSpecializedCooperativeEEENS5_IJNSA_ILi128EEESG_NSA_ILi64EEEEEENS_6half_tENS5_IJlSB_lEEESJ_SK_NS4_8TiledMMAINS4_8MMA_AtomIJNS4_4SM904GMMA26MMA_64x128x16_F32F16F16_SSILNSO_5MajorE0ELSQ_0ELNSO_7ScaleInE1ELSR_1EEEEEENS4_6LayoutINS5_IJSC_SB_SB_EEENS5_IJSB_NSA_ILi0EEESW_EEEEENS5_IJNS4_10UnderscoreESZ_SZ_EEEEENS4_23SM90_TMA_LOAD_MULTICASTENS4_14ComposedLayoutINS4_7SwizzleILi3ELi4ELi3EEENS4_18smem_ptr_flag_bitsILi16EEENSU_INS5_IJNSA_ILi8EEESH_EEENS5_IJSH_SB_EEEEEEEvNS4_8identityENS4_13SM90_TMA_LOADES1C_vS1D_EENS_8epilogue10collective6detail29Sm90TmaWarpSpecializedAdapterINS1H_15DefaultEpilogueISJ_SK_SK_NS1G_6thread17LinearCombinationISJ_Li1EffLNS1L_9ScaleType4KindE0ELNS_15FloatRoundStyleE2ESJ_EENS1_15EpilogueDefaultEEEEEvvEEEEvNT_6ParamsE --------------------------
	.section	.nv.constant0._ZN7cutlass13device_kernelINS_4gemm6kernel13GemmUniversalIN4cute5tupleIJiiiiEEENS1_10collective13CollectiveMmaINS1_34MainloopSm90TmaGmmaWarpSpecializedILi5ENS5_IJNS4_1CILi1EEENSA_ILi2EEESB_EEENS1_35KernelTmaWarpSpecializedCooperativeEEENS5_IJNSA_ILi128EEESG_NSA_ILi64EEEEEENS_6half_tENS5_IJlSB_lEEESJ_SK_NS4_8TiledMMAINS4_8MMA_AtomIJNS4_4SM904GMMA26MMA_64x128x16_F32F16F16_SSILNSO_5MajorE0ELSQ_0ELNSO_7ScaleInE1ELSR_1EEEEEENS4_6LayoutINS5_IJSC_SB_SB_EEENS5_IJSB_NSA_ILi0EEESW_EEEEENS5_IJNS4_10UnderscoreESZ_SZ_EEEEENS4_23SM90_TMA_LOAD_MULTICASTENS4_14ComposedLayoutINS4_7SwizzleILi3ELi4ELi3EEENS4_18smem_ptr_flag_bitsILi16EEENSU_INS5_IJNSA_ILi8EEESH_EEENS5_IJSH_SB_EEEEEEEvNS4_8identityENS4_13SM90_TMA_LOADES1C_vS1D_EENS_8epilogue10collective6detail29Sm90TmaWarpSpecializedAdapterINS1H_15DefaultEpilogueISJ_SK_SK_NS1G_6thread17LinearCombinationISJ_Li1EffLNS1L_9ScaleType4KindE0ELNS_15FloatRoundStyleE2ESJ_EENS1_15EpilogueDefaultEEEEEvvEEEEvNT_6ParamsE,"a",@progbits
	.sectionflags	@""
	.align	4
.nv.constant0._ZN7cutlass13device_kernelINS_4gemm6kernel13GemmUniversalIN4cute5tupleIJiiiiEEENS1_10collective13CollectiveMmaINS1_34MainloopSm90TmaGmmaWarpSpecializedILi5ENS5_IJNS4_1CILi1EEENSA_ILi2EEESB_EEENS1_35KernelTmaWarpSpecializedCooperativeEEENS5_IJNSA_ILi128EEESG_NSA_ILi64EEEEEENS_6half_tENS5_IJlSB_lEEESJ_SK_NS4_8TiledMMAINS4_8MMA_AtomIJNS4_4SM904GMMA26MMA_64x128x16_F32F16F16_SSILNSO_5MajorE0ELSQ_0ELNSO_7ScaleInE1ELSR_1EEEEEENS4_6LayoutINS5_IJSC_SB_SB_EEENS5_IJSB_NSA_ILi0EEESW_EEEEENS5_IJNS4_10UnderscoreESZ_SZ_EEEEENS4_23SM90_TMA_LOAD_MULTICASTENS4_14ComposedLayoutINS4_7SwizzleILi3ELi4ELi3EEENS4_18smem_ptr_flag_bitsILi16EEENSU_INS5_IJNSA_ILi8EEESH_EEENS5_IJSH_SB_EEEEEEEvNS4_8identityENS4_13SM90_TMA_LOADES1C_vS1D_EENS_8epilogue10collective6detail29Sm90TmaWarpSpecializedAdapterINS1H_15DefaultEpilogueISJ_SK_SK_NS1G_6thread17LinearCombinationISJ_Li1EffLNS1L_9ScaleType4KindE0ELNS_15FloatRoundStyleE2ESJ_EENS1_15EpilogueDefaultEEEEEvvEEEEvNT_6ParamsE:
	.zero		1664


//--------------------- SYMBOLS --------------------------

	.type		.nv.reservedSmem.offset0,@object
	.size		.nv.reservedSmem.offset0,0x4
	.type		__assertfail,@function
